//
// Generated by NVIDIA NVVM Compiler
//
// Compiler Build ID: CL-36424714
// Cuda compilation tools, release 13.0, V13.0.88
// Based on NVVM 20.0.0
//

.version 9.0
.target sm_100
.address_size 64

	// .globl	_Z17f0_LFA_cudaKernelPdS_S_S_S_S_S_S_S_S_S_S_S_S_S_S_S_S_S_S_S_S_S_S_S_S_S_S_S_S_S_S_S_S_S_S_iiiidi
.func  (.param .align 16 .b8 func_retval0[16]) __internal_trig_reduction_slowpathd
(
	.param .b64 __internal_trig_reduction_slowpathd_param_0
)
;
.func  (.param .b64 func_retval0) __internal_accurate_pow
(
	.param .b64 __internal_accurate_pow_param_0,
	.param .b64 __internal_accurate_pow_param_1
)
;
.global .align 8 .b8 __cudart_i2opi_d[144] = {8, 93, 141, 31, 177, 95, 251, 107, 234, 146, 82, 138, 247, 57, 7, 61, 123, 241, 229, 235, 199, 186, 39, 117, 45, 234, 95, 158, 102, 63, 70, 79, 183, 9, 203, 39, 207, 126, 54, 109, 31, 109, 10, 90, 139, 17, 47, 239, 15, 152, 5, 222, 255, 151, 248, 31, 59, 40, 249, 189, 139, 95, 132, 156, 244, 57, 83, 131, 57, 214, 145, 57, 65, 126, 95, 180, 38, 112, 156, 233, 132, 68, 187, 46, 245, 53, 130, 232, 62, 167, 41, 177, 28, 235, 29, 254, 28, 146, 209, 9, 234, 46, 73, 6, 224, 210, 77, 66, 58, 110, 36, 183, 97, 197, 187, 222, 171, 99, 81, 254, 65, 144, 67, 60, 153, 149, 98, 219, 192, 221, 52, 245, 209, 87, 39, 252, 41, 21, 68, 78, 110, 131, 249, 162};
.global .align 16 .b8 __cudart_sin_cos_coeffs[128] = {70, 210, 176, 44, 241, 229, 90, 190, 146, 227, 172, 105, 227, 29, 199, 62, 161, 98, 219, 25, 160, 1, 42, 191, 24, 8, 17, 17, 17, 17, 129, 63, 84, 85, 85, 85, 85, 85, 197, 191, 0, 0, 0, 0, 0, 0, 0, 0, 0, 0, 0, 0, 0, 0, 0, 0, 100, 129, 253, 32, 131, 255, 168, 189, 40, 133, 239, 193, 167, 238, 33, 62, 217, 230, 6, 142, 79, 126, 146, 190, 233, 188, 221, 25, 160, 1, 250, 62, 71, 93, 193, 22, 108, 193, 86, 191, 81, 85, 85, 85, 85, 85, 165, 63, 0, 0, 0, 0, 0, 0, 224, 191, 0, 0, 0, 0, 0, 0, 240, 63};

.visible .entry _Z17f0_LFA_cudaKernelPdS_S_S_S_S_S_S_S_S_S_S_S_S_S_S_S_S_S_S_S_S_S_S_S_S_S_S_S_S_S_S_S_S_S_S_iiiidi(
	.param .u64 .ptr .align 1 _Z17f0_LFA_cudaKernelPdS_S_S_S_S_S_S_S_S_S_S_S_S_S_S_S_S_S_S_S_S_S_S_S_S_S_S_S_S_S_S_S_S_S_S_iiiidi_param_0,
	.param .u64 .ptr .align 1 _Z17f0_LFA_cudaKernelPdS_S_S_S_S_S_S_S_S_S_S_S_S_S_S_S_S_S_S_S_S_S_S_S_S_S_S_S_S_S_S_S_S_S_S_iiiidi_param_1,
	.param .u64 .ptr .align 1 _Z17f0_LFA_cudaKernelPdS_S_S_S_S_S_S_S_S_S_S_S_S_S_S_S_S_S_S_S_S_S_S_S_S_S_S_S_S_S_S_S_S_S_S_iiiidi_param_2,
	.param .u64 .ptr .align 1 _Z17f0_LFA_cudaKernelPdS_S_S_S_S_S_S_S_S_S_S_S_S_S_S_S_S_S_S_S_S_S_S_S_S_S_S_S_S_S_S_S_S_S_S_iiiidi_param_3,
	.param .u64 .ptr .align 1 _Z17f0_LFA_cudaKernelPdS_S_S_S_S_S_S_S_S_S_S_S_S_S_S_S_S_S_S_S_S_S_S_S_S_S_S_S_S_S_S_S_S_S_S_iiiidi_param_4,
	.param .u64 .ptr .align 1 _Z17f0_LFA_cudaKernelPdS_S_S_S_S_S_S_S_S_S_S_S_S_S_S_S_S_S_S_S_S_S_S_S_S_S_S_S_S_S_S_S_S_S_S_iiiidi_param_5,
	.param .u64 .ptr .align 1 _Z17f0_LFA_cudaKernelPdS_S_S_S_S_S_S_S_S_S_S_S_S_S_S_S_S_S_S_S_S_S_S_S_S_S_S_S_S_S_S_S_S_S_S_iiiidi_param_6,
	.param .u64 .ptr .align 1 _Z17f0_LFA_cudaKernelPdS_S_S_S_S_S_S_S_S_S_S_S_S_S_S_S_S_S_S_S_S_S_S_S_S_S_S_S_S_S_S_S_S_S_S_iiiidi_param_7,
	.param .u64 .ptr .align 1 _Z17f0_LFA_cudaKernelPdS_S_S_S_S_S_S_S_S_S_S_S_S_S_S_S_S_S_S_S_S_S_S_S_S_S_S_S_S_S_S_S_S_S_S_iiiidi_param_8,
	.param .u64 .ptr .align 1 _Z17f0_LFA_cudaKernelPdS_S_S_S_S_S_S_S_S_S_S_S_S_S_S_S_S_S_S_S_S_S_S_S_S_S_S_S_S_S_S_S_S_S_S_iiiidi_param_9,
	.param .u64 .ptr .align 1 _Z17f0_LFA_cudaKernelPdS_S_S_S_S_S_S_S_S_S_S_S_S_S_S_S_S_S_S_S_S_S_S_S_S_S_S_S_S_S_S_S_S_S_S_iiiidi_param_10,
	.param .u64 .ptr .align 1 _Z17f0_LFA_cudaKernelPdS_S_S_S_S_S_S_S_S_S_S_S_S_S_S_S_S_S_S_S_S_S_S_S_S_S_S_S_S_S_S_S_S_S_S_iiiidi_param_11,
	.param .u64 .ptr .align 1 _Z17f0_LFA_cudaKernelPdS_S_S_S_S_S_S_S_S_S_S_S_S_S_S_S_S_S_S_S_S_S_S_S_S_S_S_S_S_S_S_S_S_S_S_iiiidi_param_12,
	.param .u64 .ptr .align 1 _Z17f0_LFA_cudaKernelPdS_S_S_S_S_S_S_S_S_S_S_S_S_S_S_S_S_S_S_S_S_S_S_S_S_S_S_S_S_S_S_S_S_S_S_iiiidi_param_13,
	.param .u64 .ptr .align 1 _Z17f0_LFA_cudaKernelPdS_S_S_S_S_S_S_S_S_S_S_S_S_S_S_S_S_S_S_S_S_S_S_S_S_S_S_S_S_S_S_S_S_S_S_iiiidi_param_14,
	.param .u64 .ptr .align 1 _Z17f0_LFA_cudaKernelPdS_S_S_S_S_S_S_S_S_S_S_S_S_S_S_S_S_S_S_S_S_S_S_S_S_S_S_S_S_S_S_S_S_S_S_iiiidi_param_15,
	.param .u64 .ptr .align 1 _Z17f0_LFA_cudaKernelPdS_S_S_S_S_S_S_S_S_S_S_S_S_S_S_S_S_S_S_S_S_S_S_S_S_S_S_S_S_S_S_S_S_S_S_iiiidi_param_16,
	.param .u64 .ptr .align 1 _Z17f0_LFA_cudaKernelPdS_S_S_S_S_S_S_S_S_S_S_S_S_S_S_S_S_S_S_S_S_S_S_S_S_S_S_S_S_S_S_S_S_S_S_iiiidi_param_17,
	.param .u64 .ptr .align 1 _Z17f0_LFA_cudaKernelPdS_S_S_S_S_S_S_S_S_S_S_S_S_S_S_S_S_S_S_S_S_S_S_S_S_S_S_S_S_S_S_S_S_S_S_iiiidi_param_18,
	.param .u64 .ptr .align 1 _Z17f0_LFA_cudaKernelPdS_S_S_S_S_S_S_S_S_S_S_S_S_S_S_S_S_S_S_S_S_S_S_S_S_S_S_S_S_S_S_S_S_S_S_iiiidi_param_19,
	.param .u64 .ptr .align 1 _Z17f0_LFA_cudaKernelPdS_S_S_S_S_S_S_S_S_S_S_S_S_S_S_S_S_S_S_S_S_S_S_S_S_S_S_S_S_S_S_S_S_S_S_iiiidi_param_20,
	.param .u64 .ptr .align 1 _Z17f0_LFA_cudaKernelPdS_S_S_S_S_S_S_S_S_S_S_S_S_S_S_S_S_S_S_S_S_S_S_S_S_S_S_S_S_S_S_S_S_S_S_iiiidi_param_21,
	.param .u64 .ptr .align 1 _Z17f0_LFA_cudaKernelPdS_S_S_S_S_S_S_S_S_S_S_S_S_S_S_S_S_S_S_S_S_S_S_S_S_S_S_S_S_S_S_S_S_S_S_iiiidi_param_22,
	.param .u64 .ptr .align 1 _Z17f0_LFA_cudaKernelPdS_S_S_S_S_S_S_S_S_S_S_S_S_S_S_S_S_S_S_S_S_S_S_S_S_S_S_S_S_S_S_S_S_S_S_iiiidi_param_23,
	.param .u64 .ptr .align 1 _Z17f0_LFA_cudaKernelPdS_S_S_S_S_S_S_S_S_S_S_S_S_S_S_S_S_S_S_S_S_S_S_S_S_S_S_S_S_S_S_S_S_S_S_iiiidi_param_24,
	.param .u64 .ptr .align 1 _Z17f0_LFA_cudaKernelPdS_S_S_S_S_S_S_S_S_S_S_S_S_S_S_S_S_S_S_S_S_S_S_S_S_S_S_S_S_S_S_S_S_S_S_iiiidi_param_25,
	.param .u64 .ptr .align 1 _Z17f0_LFA_cudaKernelPdS_S_S_S_S_S_S_S_S_S_S_S_S_S_S_S_S_S_S_S_S_S_S_S_S_S_S_S_S_S_S_S_S_S_S_iiiidi_param_26,
	.param .u64 .ptr .align 1 _Z17f0_LFA_cudaKernelPdS_S_S_S_S_S_S_S_S_S_S_S_S_S_S_S_S_S_S_S_S_S_S_S_S_S_S_S_S_S_S_S_S_S_S_iiiidi_param_27,
	.param .u64 .ptr .align 1 _Z17f0_LFA_cudaKernelPdS_S_S_S_S_S_S_S_S_S_S_S_S_S_S_S_S_S_S_S_S_S_S_S_S_S_S_S_S_S_S_S_S_S_S_iiiidi_param_28,
	.param .u64 .ptr .align 1 _Z17f0_LFA_cudaKernelPdS_S_S_S_S_S_S_S_S_S_S_S_S_S_S_S_S_S_S_S_S_S_S_S_S_S_S_S_S_S_S_S_S_S_S_iiiidi_param_29,
	.param .u64 .ptr .align 1 _Z17f0_LFA_cudaKernelPdS_S_S_S_S_S_S_S_S_S_S_S_S_S_S_S_S_S_S_S_S_S_S_S_S_S_S_S_S_S_S_S_S_S_S_iiiidi_param_30,
	.param .u64 .ptr .align 1 _Z17f0_LFA_cudaKernelPdS_S_S_S_S_S_S_S_S_S_S_S_S_S_S_S_S_S_S_S_S_S_S_S_S_S_S_S_S_S_S_S_S_S_S_iiiidi_param_31,
	.param .u64 .ptr .align 1 _Z17f0_LFA_cudaKernelPdS_S_S_S_S_S_S_S_S_S_S_S_S_S_S_S_S_S_S_S_S_S_S_S_S_S_S_S_S_S_S_S_S_S_S_iiiidi_param_32,
	.param .u64 .ptr .align 1 _Z17f0_LFA_cudaKernelPdS_S_S_S_S_S_S_S_S_S_S_S_S_S_S_S_S_S_S_S_S_S_S_S_S_S_S_S_S_S_S_S_S_S_S_iiiidi_param_33,
	.param .u64 .ptr .align 1 _Z17f0_LFA_cudaKernelPdS_S_S_S_S_S_S_S_S_S_S_S_S_S_S_S_S_S_S_S_S_S_S_S_S_S_S_S_S_S_S_S_S_S_S_iiiidi_param_34,
	.param .u64 .ptr .align 1 _Z17f0_LFA_cudaKernelPdS_S_S_S_S_S_S_S_S_S_S_S_S_S_S_S_S_S_S_S_S_S_S_S_S_S_S_S_S_S_S_S_S_S_S_iiiidi_param_35,
	.param .u32 _Z17f0_LFA_cudaKernelPdS_S_S_S_S_S_S_S_S_S_S_S_S_S_S_S_S_S_S_S_S_S_S_S_S_S_S_S_S_S_S_S_S_S_S_iiiidi_param_36,
	.param .u32 _Z17f0_LFA_cudaKernelPdS_S_S_S_S_S_S_S_S_S_S_S_S_S_S_S_S_S_S_S_S_S_S_S_S_S_S_S_S_S_S_S_S_S_S_iiiidi_param_37,
	.param .u32 _Z17f0_LFA_cudaKernelPdS_S_S_S_S_S_S_S_S_S_S_S_S_S_S_S_S_S_S_S_S_S_S_S_S_S_S_S_S_S_S_S_S_S_S_iiiidi_param_38,
	.param .u32 _Z17f0_LFA_cudaKernelPdS_S_S_S_S_S_S_S_S_S_S_S_S_S_S_S_S_S_S_S_S_S_S_S_S_S_S_S_S_S_S_S_S_S_S_iiiidi_param_39,
	.param .f64 _Z17f0_LFA_cudaKernelPdS_S_S_S_S_S_S_S_S_S_S_S_S_S_S_S_S_S_S_S_S_S_S_S_S_S_S_S_S_S_S_S_S_S_S_iiiidi_param_40,
	.param .u32 _Z17f0_LFA_cudaKernelPdS_S_S_S_S_S_S_S_S_S_S_S_S_S_S_S_S_S_S_S_S_S_S_S_S_S_S_S_S_S_S_S_S_S_S_iiiidi_param_41
)
{
	.reg .pred 	%p<68>;
	.reg .b32 	%r<133>;
	.reg .b64 	%rd<170>;
	.reg .b64 	%fd<427>;

	ld.param.u64 	%rd63, [_Z17f0_LFA_cudaKernelPdS_S_S_S_S_S_S_S_S_S_S_S_S_S_S_S_S_S_S_S_S_S_S_S_S_S_S_S_S_S_S_S_S_S_S_iiiidi_param_0];
	ld.param.u64 	%rd64, [_Z17f0_LFA_cudaKernelPdS_S_S_S_S_S_S_S_S_S_S_S_S_S_S_S_S_S_S_S_S_S_S_S_S_S_S_S_S_S_S_S_S_S_S_iiiidi_param_1];
	ld.param.u64 	%rd65, [_Z17f0_LFA_cudaKernelPdS_S_S_S_S_S_S_S_S_S_S_S_S_S_S_S_S_S_S_S_S_S_S_S_S_S_S_S_S_S_S_S_S_S_S_iiiidi_param_2];
	ld.param.u64 	%rd66, [_Z17f0_LFA_cudaKernelPdS_S_S_S_S_S_S_S_S_S_S_S_S_S_S_S_S_S_S_S_S_S_S_S_S_S_S_S_S_S_S_S_S_S_S_iiiidi_param_3];
	ld.param.u64 	%rd67, [_Z17f0_LFA_cudaKernelPdS_S_S_S_S_S_S_S_S_S_S_S_S_S_S_S_S_S_S_S_S_S_S_S_S_S_S_S_S_S_S_S_S_S_S_iiiidi_param_12];
	ld.param.u64 	%rd68, [_Z17f0_LFA_cudaKernelPdS_S_S_S_S_S_S_S_S_S_S_S_S_S_S_S_S_S_S_S_S_S_S_S_S_S_S_S_S_S_S_S_S_S_S_iiiidi_param_13];
	ld.param.u64 	%rd69, [_Z17f0_LFA_cudaKernelPdS_S_S_S_S_S_S_S_S_S_S_S_S_S_S_S_S_S_S_S_S_S_S_S_S_S_S_S_S_S_S_S_S_S_S_iiiidi_param_14];
	ld.param.u64 	%rd70, [_Z17f0_LFA_cudaKernelPdS_S_S_S_S_S_S_S_S_S_S_S_S_S_S_S_S_S_S_S_S_S_S_S_S_S_S_S_S_S_S_S_S_S_S_iiiidi_param_15];
	ld.param.u64 	%rd71, [_Z17f0_LFA_cudaKernelPdS_S_S_S_S_S_S_S_S_S_S_S_S_S_S_S_S_S_S_S_S_S_S_S_S_S_S_S_S_S_S_S_S_S_S_iiiidi_param_16];
	ld.param.u64 	%rd72, [_Z17f0_LFA_cudaKernelPdS_S_S_S_S_S_S_S_S_S_S_S_S_S_S_S_S_S_S_S_S_S_S_S_S_S_S_S_S_S_S_S_S_S_S_iiiidi_param_17];
	ld.param.u64 	%rd73, [_Z17f0_LFA_cudaKernelPdS_S_S_S_S_S_S_S_S_S_S_S_S_S_S_S_S_S_S_S_S_S_S_S_S_S_S_S_S_S_S_S_S_S_S_iiiidi_param_18];
	ld.param.u64 	%rd74, [_Z17f0_LFA_cudaKernelPdS_S_S_S_S_S_S_S_S_S_S_S_S_S_S_S_S_S_S_S_S_S_S_S_S_S_S_S_S_S_S_S_S_S_S_iiiidi_param_19];
	ld.param.u64 	%rd75, [_Z17f0_LFA_cudaKernelPdS_S_S_S_S_S_S_S_S_S_S_S_S_S_S_S_S_S_S_S_S_S_S_S_S_S_S_S_S_S_S_S_S_S_S_iiiidi_param_20];
	ld.param.u64 	%rd76, [_Z17f0_LFA_cudaKernelPdS_S_S_S_S_S_S_S_S_S_S_S_S_S_S_S_S_S_S_S_S_S_S_S_S_S_S_S_S_S_S_S_S_S_S_iiiidi_param_21];
	ld.param.u64 	%rd77, [_Z17f0_LFA_cudaKernelPdS_S_S_S_S_S_S_S_S_S_S_S_S_S_S_S_S_S_S_S_S_S_S_S_S_S_S_S_S_S_S_S_S_S_S_iiiidi_param_22];
	ld.param.u64 	%rd78, [_Z17f0_LFA_cudaKernelPdS_S_S_S_S_S_S_S_S_S_S_S_S_S_S_S_S_S_S_S_S_S_S_S_S_S_S_S_S_S_S_S_S_S_S_iiiidi_param_23];
	ld.param.u64 	%rd79, [_Z17f0_LFA_cudaKernelPdS_S_S_S_S_S_S_S_S_S_S_S_S_S_S_S_S_S_S_S_S_S_S_S_S_S_S_S_S_S_S_S_S_S_S_iiiidi_param_24];
	ld.param.u64 	%rd80, [_Z17f0_LFA_cudaKernelPdS_S_S_S_S_S_S_S_S_S_S_S_S_S_S_S_S_S_S_S_S_S_S_S_S_S_S_S_S_S_S_S_S_S_S_iiiidi_param_25];
	ld.param.u64 	%rd81, [_Z17f0_LFA_cudaKernelPdS_S_S_S_S_S_S_S_S_S_S_S_S_S_S_S_S_S_S_S_S_S_S_S_S_S_S_S_S_S_S_S_S_S_S_iiiidi_param_26];
	ld.param.u64 	%rd82, [_Z17f0_LFA_cudaKernelPdS_S_S_S_S_S_S_S_S_S_S_S_S_S_S_S_S_S_S_S_S_S_S_S_S_S_S_S_S_S_S_S_S_S_S_iiiidi_param_27];
	ld.param.u64 	%rd61, [_Z17f0_LFA_cudaKernelPdS_S_S_S_S_S_S_S_S_S_S_S_S_S_S_S_S_S_S_S_S_S_S_S_S_S_S_S_S_S_S_S_S_S_S_iiiidi_param_34];
	ld.param.u64 	%rd62, [_Z17f0_LFA_cudaKernelPdS_S_S_S_S_S_S_S_S_S_S_S_S_S_S_S_S_S_S_S_S_S_S_S_S_S_S_S_S_S_S_S_S_S_S_iiiidi_param_35];
	ld.param.u32 	%r40, [_Z17f0_LFA_cudaKernelPdS_S_S_S_S_S_S_S_S_S_S_S_S_S_S_S_S_S_S_S_S_S_S_S_S_S_S_S_S_S_S_S_S_S_S_iiiidi_param_36];
	cvta.to.global.u64 	%rd1, %rd74;
	cvta.to.global.u64 	%rd2, %rd73;
	cvta.to.global.u64 	%rd3, %rd70;
	cvta.to.global.u64 	%rd4, %rd69;
	cvta.to.global.u64 	%rd5, %rd72;
	cvta.to.global.u64 	%rd6, %rd71;
	cvta.to.global.u64 	%rd7, %rd68;
	cvta.to.global.u64 	%rd8, %rd67;
	cvta.to.global.u64 	%rd9, %rd78;
	cvta.to.global.u64 	%rd10, %rd77;
	cvta.to.global.u64 	%rd11, %rd76;
	cvta.to.global.u64 	%rd12, %rd75;
	cvta.to.global.u64 	%rd13, %rd82;
	cvta.to.global.u64 	%rd14, %rd81;
	cvta.to.global.u64 	%rd15, %rd80;
	cvta.to.global.u64 	%rd16, %rd79;
	cvta.to.global.u64 	%rd17, %rd66;
	cvta.to.global.u64 	%rd18, %rd65;
	cvta.to.global.u64 	%rd19, %rd64;
	cvta.to.global.u64 	%rd20, %rd63;
	mov.u32 	%r44, %tid.x;
	mov.u32 	%r45, %ctaid.x;
	mov.u32 	%r46, %ntid.x;
	mad.lo.s32 	%r1, %r45, %r46, %r44;
	setp.ge.s32 	%p5, %r1, %r40;
	@%p5 bra 	$L__BB0_46;
	ld.param.u32 	%r112, [_Z17f0_LFA_cudaKernelPdS_S_S_S_S_S_S_S_S_S_S_S_S_S_S_S_S_S_S_S_S_S_S_S_S_S_S_S_S_S_S_S_S_S_S_iiiidi_param_37];
	setp.lt.s32 	%p6, %r112, 1;
	@%p6 bra 	$L__BB0_38;
	ld.param.f64 	%fd404, [_Z17f0_LFA_cudaKernelPdS_S_S_S_S_S_S_S_S_S_S_S_S_S_S_S_S_S_S_S_S_S_S_S_S_S_S_S_S_S_S_S_S_S_S_iiiidi_param_40];
	ld.param.u32 	%r113, [_Z17f0_LFA_cudaKernelPdS_S_S_S_S_S_S_S_S_S_S_S_S_S_S_S_S_S_S_S_S_S_S_S_S_S_S_S_S_S_S_S_S_S_S_iiiidi_param_37];
	mov.f64 	%fd65, 0d4000000000000000;
	{
	.reg .b32 %temp; 
	mov.b64 	{%temp, %r2}, %fd65;
	}
	and.b32  	%r3, %r2, 2146435072;
	setp.eq.s32 	%p7, %r3, 1062207488;
	setp.lt.s32 	%p8, %r2, 0;
	selp.b32 	%r4, 0, 2146435072, %p8;
	and.b32  	%r48, %r2, 2147483647;
	setp.ne.s32 	%p9, %r48, 1071644672;
	and.pred  	%p1, %p7, %p9;
	neg.f64 	%fd1, %fd404;
	mul.wide.s32 	%rd83, %r1, 8;
	add.s64 	%rd21, %rd20, %rd83;
	add.s64 	%rd22, %rd19, %rd83;
	add.s64 	%rd23, %rd18, %rd83;
	add.s64 	%rd24, %rd17, %rd83;
	add.s32 	%r5, %r113, -1;
	mov.f64 	%fd66, 0d4008000000000000;
	{
	.reg .b32 %temp; 
	mov.b64 	{%temp, %r49}, %fd66;
	}
	and.b32  	%r6, %r49, 2146435072;
	setp.eq.s32 	%p10, %r6, 1073741824;
	setp.lt.s32 	%p11, %r49, 0;
	selp.b32 	%r7, 0, 2146435072, %p11;
	and.b32  	%r50, %r49, 2147483647;
	setp.ne.s32 	%p12, %r50, 1071644672;
	and.pred  	%p2, %p10, %p12;
	cvta.to.global.u64 	%rd25, %rd61;
	cvta.to.global.u64 	%rd26, %rd62;
	mov.b32 	%r124, 0;
$L__BB0_3:
	ld.param.u32 	%r105, [_Z17f0_LFA_cudaKernelPdS_S_S_S_S_S_S_S_S_S_S_S_S_S_S_S_S_S_S_S_S_S_S_S_S_S_S_S_S_S_S_S_S_S_S_iiiidi_param_36];
	ld.param.u64 	%rd167, [_Z17f0_LFA_cudaKernelPdS_S_S_S_S_S_S_S_S_S_S_S_S_S_S_S_S_S_S_S_S_S_S_S_S_S_S_S_S_S_S_S_S_S_S_iiiidi_param_31];
	ld.param.u64 	%rd164, [_Z17f0_LFA_cudaKernelPdS_S_S_S_S_S_S_S_S_S_S_S_S_S_S_S_S_S_S_S_S_S_S_S_S_S_S_S_S_S_S_S_S_S_S_iiiidi_param_28];
	or.b32  	%r9, %r4, -2147483648;
	setp.lt.s32 	%p13, %r2, 0;
	setp.eq.s32 	%p14, %r3, 1062207488;
	cvta.to.global.u64 	%rd84, %rd167;
	mul.wide.u32 	%rd85, %r124, 8;
	add.s64 	%rd86, %rd84, %rd85;
	ld.global.f64 	%fd67, [%rd86];
	cvt.rzi.s32.f64 	%r10, %fd67;
	mad.lo.s32 	%r11, %r124, %r105, %r1;
	cvta.to.global.u64 	%rd87, %rd164;
	mul.wide.s32 	%rd88, %r11, 8;
	add.s64 	%rd27, %rd87, %rd88;
	ld.global.f64 	%fd7, [%rd27];
	{
	.reg .b32 %temp; 
	mov.b64 	{%temp, %r12}, %fd7;
	}
	abs.f64 	%fd8, %fd7;
	{ // callseq 0, 0
	.param .b64 param0;
	st.param.f64 	[param0], %fd8;
	.param .b64 param1;
	st.param.f64 	[param1], 0d4000000000000000;
	.param .b64 retval0;
	call.uni (retval0), 
	__internal_accurate_pow, 
	(
	param0, 
	param1
	);
	ld.param.f64 	%fd68, [retval0];
	} // callseq 0
	setp.lt.s32 	%p16, %r12, 0;
	neg.f64 	%fd70, %fd68;
	selp.f64 	%fd71, %fd70, %fd68, %p14;
	selp.f64 	%fd72, %fd71, %fd68, %p16;
	setp.eq.f64 	%p17, %fd7, 0d0000000000000000;
	selp.b32 	%r51, %r12, 0, %p14;
	or.b32  	%r52, %r51, 2146435072;
	selp.b32 	%r53, %r52, %r51, %p13;
	mov.b32 	%r54, 0;
	mov.b64 	%fd73, {%r54, %r53};
	selp.f64 	%fd411, %fd73, %fd72, %p17;
	add.f64 	%fd74, %fd7, 0d4000000000000000;
	{
	.reg .b32 %temp; 
	mov.b64 	{%temp, %r55}, %fd74;
	}
	and.b32  	%r56, %r55, 2146435072;
	setp.ne.s32 	%p18, %r56, 2146435072;
	@%p18 bra 	$L__BB0_8;
	setp.num.f64 	%p19, %fd7, %fd7;
	@%p19 bra 	$L__BB0_6;
	mov.f64 	%fd75, 0d4000000000000000;
	add.rn.f64 	%fd411, %fd7, %fd75;
	bra.uni 	$L__BB0_8;
$L__BB0_6:
	setp.neu.f64 	%p20, %fd8, 0d7FF0000000000000;
	@%p20 bra 	$L__BB0_8;
	selp.b32 	%r57, %r9, %r4, %p1;
	selp.b32 	%r58, %r57, %r4, %p16;
	mov.b32 	%r59, 0;
	mov.b64 	%fd411, {%r59, %r58};
$L__BB0_8:
	ld.param.u64 	%rd165, [_Z17f0_LFA_cudaKernelPdS_S_S_S_S_S_S_S_S_S_S_S_S_S_S_S_S_S_S_S_S_S_S_S_S_S_S_S_S_S_S_S_S_S_S_iiiidi_param_29];
	cvta.to.global.u64 	%rd89, %rd165;
	mul.wide.s32 	%rd90, %r11, 8;
	add.s64 	%rd28, %rd89, %rd90;
	ld.global.f64 	%fd13, [%rd28];
	{
	.reg .b32 %temp; 
	mov.b64 	{%temp, %r13}, %fd13;
	}
	abs.f64 	%fd14, %fd13;
	{ // callseq 1, 0
	.param .b64 param0;
	st.param.f64 	[param0], %fd14;
	.param .b64 param1;
	st.param.f64 	[param1], 0d4000000000000000;
	.param .b64 retval0;
	call.uni (retval0), 
	__internal_accurate_pow, 
	(
	param0, 
	param1
	);
	ld.param.f64 	%fd76, [retval0];
	} // callseq 1
	setp.lt.s32 	%p25, %r13, 0;
	neg.f64 	%fd78, %fd76;
	selp.f64 	%fd79, %fd78, %fd76, %p14;
	selp.f64 	%fd80, %fd79, %fd76, %p25;
	setp.eq.f64 	%p26, %fd13, 0d0000000000000000;
	selp.b32 	%r60, %r13, 0, %p14;
	or.b32  	%r61, %r60, 2146435072;
	selp.b32 	%r62, %r61, %r60, %p13;
	mov.b32 	%r63, 0;
	mov.b64 	%fd81, {%r63, %r62};
	selp.f64 	%fd412, %fd81, %fd80, %p26;
	add.f64 	%fd82, %fd13, 0d4000000000000000;
	{
	.reg .b32 %temp; 
	mov.b64 	{%temp, %r64}, %fd82;
	}
	and.b32  	%r65, %r64, 2146435072;
	setp.ne.s32 	%p27, %r65, 2146435072;
	@%p27 bra 	$L__BB0_13;
	setp.num.f64 	%p28, %fd13, %fd13;
	@%p28 bra 	$L__BB0_11;
	mov.f64 	%fd83, 0d4000000000000000;
	add.rn.f64 	%fd412, %fd13, %fd83;
	bra.uni 	$L__BB0_13;
$L__BB0_11:
	setp.neu.f64 	%p29, %fd14, 0d7FF0000000000000;
	@%p29 bra 	$L__BB0_13;
	selp.b32 	%r66, %r9, %r4, %p1;
	selp.b32 	%r67, %r66, %r4, %p25;
	mov.b32 	%r68, 0;
	mov.b64 	%fd412, {%r68, %r67};
$L__BB0_13:
	ld.param.u64 	%rd166, [_Z17f0_LFA_cudaKernelPdS_S_S_S_S_S_S_S_S_S_S_S_S_S_S_S_S_S_S_S_S_S_S_S_S_S_S_S_S_S_S_S_S_S_S_iiiidi_param_30];
	setp.lt.s32 	%p31, %r2, 0;
	setp.eq.s32 	%p32, %r3, 1062207488;
	setp.eq.f64 	%p34, %fd13, 0d3FF0000000000000;
	selp.f64 	%fd84, 0d3FF0000000000000, %fd412, %p34;
	setp.eq.f64 	%p35, %fd7, 0d3FF0000000000000;
	selp.f64 	%fd85, 0d3FF0000000000000, %fd411, %p35;
	add.f64 	%fd19, %fd85, %fd84;
	cvta.to.global.u64 	%rd91, %rd166;
	mul.wide.s32 	%rd92, %r11, 8;
	add.s64 	%rd29, %rd91, %rd92;
	ld.global.f64 	%fd20, [%rd29];
	abs.f64 	%fd21, %fd20;
	{
	.reg .b32 %temp; 
	mov.b64 	{%temp, %r14}, %fd21;
	}
	{ // callseq 2, 0
	.param .b64 param0;
	st.param.f64 	[param0], %fd21;
	.param .b64 param1;
	st.param.f64 	[param1], 0d4000000000000000;
	.param .b64 retval0;
	call.uni (retval0), 
	__internal_accurate_pow, 
	(
	param0, 
	param1
	);
	ld.param.f64 	%fd86, [retval0];
	} // callseq 2
	setp.lt.s32 	%p36, %r14, 0;
	neg.f64 	%fd88, %fd86;
	selp.f64 	%fd89, %fd88, %fd86, %p32;
	selp.f64 	%fd90, %fd89, %fd86, %p36;
	setp.eq.f64 	%p37, %fd20, 0d0000000000000000;
	selp.b32 	%r69, %r14, 0, %p32;
	or.b32  	%r70, %r69, 2146435072;
	selp.b32 	%r71, %r70, %r69, %p31;
	mov.b32 	%r72, 0;
	mov.b64 	%fd91, {%r72, %r71};
	selp.f64 	%fd413, %fd91, %fd90, %p37;
	add.f64 	%fd92, %fd21, 0d4000000000000000;
	{
	.reg .b32 %temp; 
	mov.b64 	{%temp, %r73}, %fd92;
	}
	and.b32  	%r74, %r73, 2146435072;
	setp.ne.s32 	%p38, %r74, 2146435072;
	@%p38 bra 	$L__BB0_18;
	setp.num.f64 	%p39, %fd20, %fd20;
	@%p39 bra 	$L__BB0_16;
	mov.f64 	%fd93, 0d4000000000000000;
	add.rn.f64 	%fd413, %fd21, %fd93;
	bra.uni 	$L__BB0_18;
$L__BB0_16:
	setp.neu.f64 	%p40, %fd21, 0d7FF0000000000000;
	@%p40 bra 	$L__BB0_18;
	selp.b32 	%r75, %r9, %r4, %p1;
	selp.b32 	%r76, %r75, %r4, %p36;
	mov.b32 	%r77, 0;
	mov.b64 	%fd413, {%r77, %r76};
$L__BB0_18:
	setp.eq.f64 	%p42, %fd21, 0d3FF0000000000000;
	selp.f64 	%fd96, 0d3FF0000000000000, %fd413, %p42;
	add.f64 	%fd26, %fd19, %fd96;
	sqrt.rn.f64 	%fd27, %fd26;
	setp.eq.f64 	%p43, %fd26, 0d0000000000000000;
	mov.f64 	%fd418, 0d0000000000000000;
	mov.f64 	%fd417, 0d3FF0000000000000;
	mov.f64 	%fd419, %fd418;
	@%p43 bra 	$L__BB0_29;
	mul.f64 	%fd97, %fd27, %fd1;
	mul.f64 	%fd98, %fd97, 0d41AFE3D88346E69A;
	div.rn.f64 	%fd420, %fd7, %fd27;
	div.rn.f64 	%fd422, %fd20, %fd27;
	mul.f64 	%fd30, %fd98, 0d3FE0000000000000;
	abs.f64 	%fd31, %fd30;
	setp.neu.f64 	%p44, %fd31, 0d7FF0000000000000;
	@%p44 bra 	$L__BB0_21;
	mov.f64 	%fd104, 0d0000000000000000;
	mul.rn.f64 	%fd415, %fd30, %fd104;
	mov.b32 	%r126, 1;
	bra.uni 	$L__BB0_24;
$L__BB0_21:
	mul.f64 	%fd99, %fd30, 0d3FE45F306DC9C883;
	cvt.rni.s32.f64 	%r125, %fd99;
	cvt.rn.f64.s32 	%fd100, %r125;
	fma.rn.f64 	%fd101, %fd100, 0dBFF921FB54442D18, %fd30;
	fma.rn.f64 	%fd102, %fd100, 0dBC91A62633145C00, %fd101;
	fma.rn.f64 	%fd415, %fd100, 0dB97B839A252049C0, %fd102;
	setp.ltu.f64 	%p45, %fd31, 0d41E0000000000000;
	@%p45 bra 	$L__BB0_23;
	{ // callseq 3, 0
	.param .b64 param0;
	st.param.f64 	[param0], %fd30;
	.param .align 16 .b8 retval0[16];
	call.uni (retval0), 
	__internal_trig_reduction_slowpathd, 
	(
	param0
	);
	ld.param.f64 	%fd415, [retval0];
	ld.param.b32 	%r125, [retval0+8];
	} // callseq 3
$L__BB0_23:
	add.s32 	%r126, %r125, 1;
$L__BB0_24:
	shl.b32 	%r80, %r126, 6;
	cvt.u64.u32 	%rd93, %r80;
	and.b64  	%rd94, %rd93, 64;
	mov.u64 	%rd95, __cudart_sin_cos_coeffs;
	add.s64 	%rd96, %rd95, %rd94;
	mul.rn.f64 	%fd105, %fd415, %fd415;
	and.b32  	%r81, %r126, 1;
	setp.eq.b32 	%p47, %r81, 1;
	selp.f64 	%fd106, 0dBDA8FF8320FD8164, 0d3DE5DB65F9785EBA, %p47;
	ld.global.nc.v2.f64 	{%fd107, %fd108}, [%rd96];
	fma.rn.f64 	%fd109, %fd106, %fd105, %fd107;
	fma.rn.f64 	%fd110, %fd109, %fd105, %fd108;
	ld.global.nc.v2.f64 	{%fd111, %fd112}, [%rd96+16];
	fma.rn.f64 	%fd113, %fd110, %fd105, %fd111;
	fma.rn.f64 	%fd114, %fd113, %fd105, %fd112;
	ld.global.nc.v2.f64 	{%fd115, %fd116}, [%rd96+32];
	fma.rn.f64 	%fd117, %fd114, %fd105, %fd115;
	fma.rn.f64 	%fd118, %fd117, %fd105, %fd116;
	fma.rn.f64 	%fd119, %fd118, %fd415, %fd415;
	fma.rn.f64 	%fd120, %fd118, %fd105, 0d3FF0000000000000;
	selp.f64 	%fd121, %fd120, %fd119, %p47;
	and.b32  	%r82, %r126, 2;
	setp.eq.s32 	%p48, %r82, 0;
	mov.f64 	%fd122, 0d0000000000000000;
	sub.f64 	%fd123, %fd122, %fd121;
	selp.f64 	%fd417, %fd121, %fd123, %p48;
	@%p44 bra 	$L__BB0_26;
	mov.f64 	%fd129, 0d0000000000000000;
	mul.rn.f64 	%fd416, %fd30, %fd129;
	mov.b32 	%r127, 0;
	bra.uni 	$L__BB0_28;
$L__BB0_26:
	mul.f64 	%fd124, %fd30, 0d3FE45F306DC9C883;
	cvt.rni.s32.f64 	%r127, %fd124;
	cvt.rn.f64.s32 	%fd125, %r127;
	fma.rn.f64 	%fd126, %fd125, 0dBFF921FB54442D18, %fd30;
	fma.rn.f64 	%fd127, %fd125, 0dBC91A62633145C00, %fd126;
	fma.rn.f64 	%fd416, %fd125, 0dB97B839A252049C0, %fd127;
	setp.ltu.f64 	%p49, %fd31, 0d41E0000000000000;
	@%p49 bra 	$L__BB0_28;
	{ // callseq 4, 0
	.param .b64 param0;
	st.param.f64 	[param0], %fd30;
	.param .align 16 .b8 retval0[16];
	call.uni (retval0), 
	__internal_trig_reduction_slowpathd, 
	(
	param0
	);
	ld.param.f64 	%fd416, [retval0];
	ld.param.b32 	%r127, [retval0+8];
	} // callseq 4
$L__BB0_28:
	shl.b32 	%r85, %r127, 6;
	cvt.u64.u32 	%rd97, %r85;
	and.b64  	%rd98, %rd97, 64;
	mov.u64 	%rd99, __cudart_sin_cos_coeffs;
	add.s64 	%rd100, %rd99, %rd98;
	mul.rn.f64 	%fd130, %fd416, %fd416;
	and.b32  	%r86, %r127, 1;
	setp.eq.b32 	%p50, %r86, 1;
	selp.f64 	%fd131, 0dBDA8FF8320FD8164, 0d3DE5DB65F9785EBA, %p50;
	ld.global.nc.v2.f64 	{%fd132, %fd133}, [%rd100];
	fma.rn.f64 	%fd134, %fd131, %fd130, %fd132;
	fma.rn.f64 	%fd135, %fd134, %fd130, %fd133;
	ld.global.nc.v2.f64 	{%fd136, %fd137}, [%rd100+16];
	fma.rn.f64 	%fd138, %fd135, %fd130, %fd136;
	fma.rn.f64 	%fd139, %fd138, %fd130, %fd137;
	ld.global.nc.v2.f64 	{%fd140, %fd141}, [%rd100+32];
	fma.rn.f64 	%fd142, %fd139, %fd130, %fd140;
	fma.rn.f64 	%fd143, %fd142, %fd130, %fd141;
	fma.rn.f64 	%fd144, %fd143, %fd416, %fd416;
	fma.rn.f64 	%fd145, %fd143, %fd130, 0d3FF0000000000000;
	selp.f64 	%fd146, %fd145, %fd144, %p50;
	and.b32  	%r87, %r127, 2;
	setp.eq.s32 	%p51, %r87, 0;
	mov.f64 	%fd147, 0d0000000000000000;
	sub.f64 	%fd148, %fd147, %fd146;
	selp.f64 	%fd424, %fd146, %fd148, %p51;
	neg.f64 	%fd149, %fd422;
	mul.f64 	%fd418, %fd424, %fd149;
	neg.f64 	%fd150, %fd420;
	mul.f64 	%fd419, %fd424, %fd150;
	ld.global.f64 	%fd151, [%rd21];
	ld.global.f64 	%fd152, [%rd22];
	ld.global.f64 	%fd153, [%rd23];
	ld.global.f64 	%fd154, [%rd24];
	mul.f64 	%fd155, %fd417, %fd151;
	mul.f64 	%fd156, %fd152, %fd418;
	sub.f64 	%fd157, %fd155, %fd156;
	mul.f64 	%fd158, %fd153, %fd419;
	sub.f64 	%fd159, %fd157, %fd158;
	mul.f64 	%fd160, %fd154, 0d0000000000000000;
	sub.f64 	%fd161, %fd159, %fd160;
	st.global.f64 	[%rd21], %fd161;
	mul.f64 	%fd162, %fd151, %fd418;
	fma.rn.f64 	%fd163, %fd417, %fd152, %fd162;
	fma.rn.f64 	%fd164, %fd153, 0d0000000000000000, %fd163;
	mul.f64 	%fd165, %fd154, %fd419;
	sub.f64 	%fd166, %fd164, %fd165;
	st.global.f64 	[%rd22], %fd166;
	mul.f64 	%fd167, %fd151, %fd419;
	mul.f64 	%fd168, %fd152, 0d0000000000000000;
	sub.f64 	%fd169, %fd167, %fd168;
	fma.rn.f64 	%fd170, %fd417, %fd153, %fd169;
	fma.rn.f64 	%fd171, %fd154, %fd418, %fd170;
	st.global.f64 	[%rd23], %fd171;
	mul.f64 	%fd172, %fd152, %fd419;
	fma.rn.f64 	%fd173, %fd151, 0d0000000000000000, %fd172;
	mul.f64 	%fd174, %fd153, %fd418;
	sub.f64 	%fd175, %fd173, %fd174;
	fma.rn.f64 	%fd176, %fd417, %fd154, %fd175;
	st.global.f64 	[%rd24], %fd176;
	div.rn.f64 	%fd421, %fd13, %fd27;
	mov.f64 	%fd423, %fd417;
$L__BB0_29:
	ld.param.u32 	%r122, [_Z17f0_LFA_cudaKernelPdS_S_S_S_S_S_S_S_S_S_S_S_S_S_S_S_S_S_S_S_S_S_S_S_S_S_S_S_S_S_S_S_S_S_S_iiiidi_param_41];
	setp.ne.s32 	%p52, %r122, 1;
	@%p52 bra 	$L__BB0_37;
	mul.wide.s32 	%rd101, %r11, 8;
	add.s64 	%rd102, %rd16, %rd101;
	st.global.f64 	[%rd102], %fd417;
	add.s64 	%rd103, %rd15, %rd101;
	st.global.f64 	[%rd103], %fd418;
	add.s64 	%rd104, %rd14, %rd101;
	st.global.f64 	[%rd104], %fd419;
	add.s64 	%rd105, %rd13, %rd101;
	mov.b64 	%rd106, 0;
	st.global.u64 	[%rd105], %rd106;
	setp.ge.s32 	%p53, %r124, %r5;
	@%p53 bra 	$L__BB0_32;
	ld.param.u32 	%r106, [_Z17f0_LFA_cudaKernelPdS_S_S_S_S_S_S_S_S_S_S_S_S_S_S_S_S_S_S_S_S_S_S_S_S_S_S_S_S_S_S_S_S_S_S_iiiidi_param_36];
	ld.global.f64 	%fd177, [%rd21];
	add.s32 	%r88, %r11, %r106;
	mul.wide.s32 	%rd107, %r88, 8;
	add.s64 	%rd108, %rd12, %rd107;
	st.global.f64 	[%rd108], %fd177;
	ld.global.f64 	%fd178, [%rd22];
	add.s64 	%rd109, %rd11, %rd107;
	st.global.f64 	[%rd109], %fd178;
	ld.global.f64 	%fd179, [%rd23];
	add.s64 	%rd110, %rd10, %rd107;
	st.global.f64 	[%rd110], %fd179;
	ld.global.f64 	%fd180, [%rd24];
	add.s64 	%rd111, %rd9, %rd107;
	st.global.f64 	[%rd111], %fd180;
$L__BB0_32:
	ld.param.u32 	%r118, [_Z17f0_LFA_cudaKernelPdS_S_S_S_S_S_S_S_S_S_S_S_S_S_S_S_S_S_S_S_S_S_S_S_S_S_S_S_S_S_S_S_S_S_S_iiiidi_param_38];
	min.s32 	%r89, %r10, %r118;
	setp.lt.s32 	%p54, %r89, 1;
	@%p54 bra 	$L__BB0_37;
	ld.param.f64 	%fd405, [_Z17f0_LFA_cudaKernelPdS_S_S_S_S_S_S_S_S_S_S_S_S_S_S_S_S_S_S_S_S_S_S_S_S_S_S_S_S_S_S_S_S_S_S_iiiidi_param_40];
	setp.eq.s32 	%p55, %r6, 1073741824;
	div.rn.f64 	%fd54, %fd1, %fd27;
	div.rn.f64 	%fd55, %fd405, %fd27;
	{
	.reg .b32 %temp; 
	mov.b64 	{%temp, %r92}, %fd27;
	}
	setp.lt.s32 	%p56, %r92, 0;
	and.pred  	%p3, %p56, %p55;
	add.f64 	%fd181, %fd27, 0d4008000000000000;
	{
	.reg .b32 %temp; 
	mov.b64 	{%temp, %r93}, %fd181;
	}
	and.b32  	%r94, %r93, 2146435072;
	setp.eq.s32 	%p57, %r94, 2146435072;
	setp.eq.f64 	%p58, %fd27, 0d7FF0000000000000;
	and.pred  	%p4, %p58, %p57;
	or.b32  	%r95, %r7, -2147483648;
	selp.b32 	%r96, %r95, %r7, %p2;
	selp.b32 	%r97, %r96, %r7, %p56;
	mov.b32 	%r128, 0;
	mov.b64 	%fd56, {%r128, %r97};
	mul.f64 	%fd182, %fd421, 0d3FE0000000000000;
	mul.f64 	%fd57, %fd182, %fd423;
	mul.f64 	%fd183, %fd420, 0d3FE0000000000000;
	mul.f64 	%fd58, %fd183, %fd423;
$L__BB0_34:
	setp.leu.f64 	%p59, %fd26, 0d0000000000000000;
	@%p59 bra 	$L__BB0_36;
	ld.param.u32 	%r114, [_Z17f0_LFA_cudaKernelPdS_S_S_S_S_S_S_S_S_S_S_S_S_S_S_S_S_S_S_S_S_S_S_S_S_S_S_S_S_S_S_S_S_S_S_iiiidi_param_37];
	ld.param.u32 	%r107, [_Z17f0_LFA_cudaKernelPdS_S_S_S_S_S_S_S_S_S_S_S_S_S_S_S_S_S_S_S_S_S_S_S_S_S_S_S_S_S_S_S_S_S_S_iiiidi_param_36];
	ld.param.u64 	%rd169, [_Z17f0_LFA_cudaKernelPdS_S_S_S_S_S_S_S_S_S_S_S_S_S_S_S_S_S_S_S_S_S_S_S_S_S_S_S_S_S_S_S_S_S_S_iiiidi_param_33];
	setp.eq.f64 	%p60, %fd27, 0d3FF0000000000000;
	add.s32 	%r98, %r10, -1;
	cvta.to.global.u64 	%rd112, %rd169;
	mul.wide.u32 	%rd113, %r98, 8;
	add.s64 	%rd114, %rd112, %rd113;
	ld.global.f64 	%fd184, [%rd114];
	mul.f64 	%fd185, %fd54, %fd184;
	mul.f64 	%fd186, %fd185, 0d41AFE3D88346E69A;
	ld.global.f64 	%fd187, [%rd27];
	mul.lo.s32 	%r99, %r128, %r107;
	add.s32 	%r100, %r99, %r1;
	mul.wide.s32 	%rd115, %r100, 8;
	add.s64 	%rd116, %rd25, %rd115;
	ld.global.f64 	%fd188, [%rd116];
	ld.global.f64 	%fd189, [%rd28];
	add.s64 	%rd117, %rd26, %rd115;
	ld.global.f64 	%fd190, [%rd117];
	mul.f64 	%fd191, %fd189, %fd190;
	fma.rn.f64 	%fd192, %fd187, %fd188, %fd191;
	mul.f64 	%fd193, %fd186, %fd192;
	mul.f64 	%fd194, %fd55, %fd184;
	mul.f64 	%fd195, %fd194, 0d41AFE3D88346E69A;
	mul.f64 	%fd196, %fd187, %fd190;
	mul.f64 	%fd197, %fd189, %fd188;
	sub.f64 	%fd198, %fd196, %fd197;
	mul.f64 	%fd199, %fd195, %fd198;
	neg.f64 	%fd200, %fd184;
	{ // callseq 5, 0
	.param .b64 param0;
	st.param.f64 	[param0], %fd27;
	.param .b64 param1;
	st.param.f64 	[param1], 0d4008000000000000;
	.param .b64 retval0;
	call.uni (retval0), 
	__internal_accurate_pow, 
	(
	param0, 
	param1
	);
	ld.param.f64 	%fd201, [retval0];
	} // callseq 5
	neg.f64 	%fd203, %fd201;
	selp.f64 	%fd204, %fd203, %fd201, %p3;
	selp.f64 	%fd205, %fd56, %fd204, %p4;
	selp.f64 	%fd206, 0d3FF0000000000000, %fd205, %p60;
	div.rn.f64 	%fd207, %fd200, %fd206;
	mul.f64 	%fd208, %fd207, %fd192;
	mul.f64 	%fd209, %fd207, %fd198;
	div.rn.f64 	%fd210, %fd184, %fd27;
	mul.f64 	%fd211, %fd210, %fd188;
	fma.rn.f64 	%fd212, %fd208, %fd187, %fd211;
	neg.f64 	%fd213, %fd209;
	mul.f64 	%fd214, %fd187, %fd213;
	mul.f64 	%fd215, %fd210, %fd190;
	sub.f64 	%fd216, %fd214, %fd215;
	fma.rn.f64 	%fd217, %fd208, %fd189, %fd215;
	mul.f64 	%fd218, %fd209, %fd189;
	sub.f64 	%fd219, %fd211, %fd218;
	ld.global.f64 	%fd220, [%rd29];
	mul.f64 	%fd221, %fd208, %fd220;
	mul.f64 	%fd222, %fd220, %fd209;
	mul.f64 	%fd223, %fd193, 0dBFE0000000000000;
	mul.f64 	%fd224, %fd424, %fd223;
	mad.lo.s32 	%r101, %r99, %r114, %r11;
	mul.wide.s32 	%rd118, %r101, 8;
	add.s64 	%rd119, %rd8, %rd118;
	st.global.f64 	[%rd119], %fd224;
	mul.f64 	%fd225, %fd422, %fd223;
	mul.f64 	%fd226, %fd423, %fd225;
	mul.f64 	%fd227, %fd424, %fd221;
	sub.f64 	%fd228, %fd226, %fd227;
	add.s64 	%rd120, %rd7, %rd118;
	st.global.f64 	[%rd120], %fd228;
	mul.f64 	%fd229, %fd199, 0dBFE0000000000000;
	mul.f64 	%fd230, %fd424, %fd229;
	add.s64 	%rd121, %rd4, %rd118;
	st.global.f64 	[%rd121], %fd230;
	mul.f64 	%fd231, %fd422, %fd229;
	mul.f64 	%fd232, %fd424, %fd222;
	fma.rn.f64 	%fd233, %fd423, %fd231, %fd232;
	add.s64 	%rd122, %rd3, %rd118;
	st.global.f64 	[%rd122], %fd233;
	mul.f64 	%fd234, %fd424, %fd217;
	fma.rn.f64 	%fd235, %fd57, %fd193, %fd234;
	add.s64 	%rd123, %rd6, %rd118;
	st.global.f64 	[%rd123], %fd235;
	neg.f64 	%fd236, %fd212;
	mul.f64 	%fd237, %fd424, %fd236;
	mul.f64 	%fd238, %fd58, %fd193;
	sub.f64 	%fd239, %fd237, %fd238;
	add.s64 	%rd124, %rd5, %rd118;
	st.global.f64 	[%rd124], %fd239;
	mul.f64 	%fd240, %fd424, %fd219;
	fma.rn.f64 	%fd241, %fd57, %fd199, %fd240;
	add.s64 	%rd125, %rd2, %rd118;
	st.global.f64 	[%rd125], %fd241;
	neg.f64 	%fd242, %fd216;
	mul.f64 	%fd243, %fd424, %fd242;
	mul.f64 	%fd244, %fd58, %fd199;
	sub.f64 	%fd245, %fd243, %fd244;
	add.s64 	%rd126, %rd1, %rd118;
	st.global.f64 	[%rd126], %fd245;
$L__BB0_36:
	ld.param.u32 	%r119, [_Z17f0_LFA_cudaKernelPdS_S_S_S_S_S_S_S_S_S_S_S_S_S_S_S_S_S_S_S_S_S_S_S_S_S_S_S_S_S_S_S_S_S_S_iiiidi_param_38];
	add.s32 	%r128, %r128, 1;
	setp.ne.s32 	%p61, %r128, %r119;
	@%p61 bra 	$L__BB0_34;
$L__BB0_37:
	ld.param.u32 	%r115, [_Z17f0_LFA_cudaKernelPdS_S_S_S_S_S_S_S_S_S_S_S_S_S_S_S_S_S_S_S_S_S_S_S_S_S_S_S_S_S_S_S_S_S_S_iiiidi_param_37];
	add.s32 	%r124, %r124, 1;
	setp.ne.s32 	%p62, %r124, %r115;
	@%p62 bra 	$L__BB0_3;
$L__BB0_38:
	ld.param.u32 	%r123, [_Z17f0_LFA_cudaKernelPdS_S_S_S_S_S_S_S_S_S_S_S_S_S_S_S_S_S_S_S_S_S_S_S_S_S_S_S_S_S_S_S_S_S_S_iiiidi_param_41];
	setp.ne.s32 	%p63, %r123, 1;
	@%p63 bra 	$L__BB0_46;
	ld.param.u32 	%r116, [_Z17f0_LFA_cudaKernelPdS_S_S_S_S_S_S_S_S_S_S_S_S_S_S_S_S_S_S_S_S_S_S_S_S_S_S_S_S_S_S_S_S_S_S_iiiidi_param_37];
	setp.lt.s32 	%p64, %r116, 1;
	mul.wide.s32 	%rd127, %r1, 8;
	add.s64 	%rd30, %rd20, %rd127;
	mov.b64 	%rd128, 4607182418800017408;
	st.global.u64 	[%rd30], %rd128;
	add.s64 	%rd31, %rd19, %rd127;
	mov.b64 	%rd129, 0;
	st.global.u64 	[%rd31], %rd129;
	add.s64 	%rd32, %rd18, %rd127;
	st.global.u64 	[%rd32], %rd129;
	add.s64 	%rd33, %rd17, %rd127;
	st.global.u64 	[%rd33], %rd129;
	@%p64 bra 	$L__BB0_46;
	ld.param.u32 	%r120, [_Z17f0_LFA_cudaKernelPdS_S_S_S_S_S_S_S_S_S_S_S_S_S_S_S_S_S_S_S_S_S_S_S_S_S_S_S_S_S_S_S_S_S_S_iiiidi_param_38];
	ld.param.u32 	%r129, [_Z17f0_LFA_cudaKernelPdS_S_S_S_S_S_S_S_S_S_S_S_S_S_S_S_S_S_S_S_S_S_S_S_S_S_S_S_S_S_S_S_S_S_S_iiiidi_param_37];
	ld.param.u32 	%r108, [_Z17f0_LFA_cudaKernelPdS_S_S_S_S_S_S_S_S_S_S_S_S_S_S_S_S_S_S_S_S_S_S_S_S_S_S_S_S_S_S_S_S_S_S_iiiidi_param_36];
	ld.param.u64 	%rd168, [_Z17f0_LFA_cudaKernelPdS_S_S_S_S_S_S_S_S_S_S_S_S_S_S_S_S_S_S_S_S_S_S_S_S_S_S_S_S_S_S_S_S_S_S_iiiidi_param_32];
	ld.param.u64 	%rd163, [_Z17f0_LFA_cudaKernelPdS_S_S_S_S_S_S_S_S_S_S_S_S_S_S_S_S_S_S_S_S_S_S_S_S_S_S_S_S_S_S_S_S_S_S_iiiidi_param_11];
	ld.param.u64 	%rd162, [_Z17f0_LFA_cudaKernelPdS_S_S_S_S_S_S_S_S_S_S_S_S_S_S_S_S_S_S_S_S_S_S_S_S_S_S_S_S_S_S_S_S_S_S_iiiidi_param_10];
	ld.param.u64 	%rd161, [_Z17f0_LFA_cudaKernelPdS_S_S_S_S_S_S_S_S_S_S_S_S_S_S_S_S_S_S_S_S_S_S_S_S_S_S_S_S_S_S_S_S_S_S_iiiidi_param_9];
	ld.param.u64 	%rd160, [_Z17f0_LFA_cudaKernelPdS_S_S_S_S_S_S_S_S_S_S_S_S_S_S_S_S_S_S_S_S_S_S_S_S_S_S_S_S_S_S_S_S_S_S_iiiidi_param_8];
	ld.param.u64 	%rd159, [_Z17f0_LFA_cudaKernelPdS_S_S_S_S_S_S_S_S_S_S_S_S_S_S_S_S_S_S_S_S_S_S_S_S_S_S_S_S_S_S_S_S_S_S_iiiidi_param_7];
	ld.param.u64 	%rd158, [_Z17f0_LFA_cudaKernelPdS_S_S_S_S_S_S_S_S_S_S_S_S_S_S_S_S_S_S_S_S_S_S_S_S_S_S_S_S_S_S_S_S_S_S_iiiidi_param_6];
	ld.param.u64 	%rd157, [_Z17f0_LFA_cudaKernelPdS_S_S_S_S_S_S_S_S_S_S_S_S_S_S_S_S_S_S_S_S_S_S_S_S_S_S_S_S_S_S_S_S_S_S_iiiidi_param_5];
	ld.param.u64 	%rd156, [_Z17f0_LFA_cudaKernelPdS_S_S_S_S_S_S_S_S_S_S_S_S_S_S_S_S_S_S_S_S_S_S_S_S_S_S_S_S_S_S_S_S_S_S_iiiidi_param_4];
	mul.lo.s32 	%r26, %r129, %r108;
	neg.s32 	%r27, %r120;
	mul.lo.s32 	%r28, %r120, %r108;
	cvta.to.global.u64 	%rd34, %rd168;
	cvta.to.global.u64 	%rd35, %rd156;
	cvta.to.global.u64 	%rd36, %rd157;
	cvta.to.global.u64 	%rd37, %rd160;
	cvta.to.global.u64 	%rd38, %rd161;
	cvta.to.global.u64 	%rd39, %rd158;
	cvta.to.global.u64 	%rd40, %rd159;
	cvta.to.global.u64 	%rd41, %rd162;
	cvta.to.global.u64 	%rd42, %rd163;
	mov.f64 	%fd426, 0d0000000000000000;
$L__BB0_41:
	ld.param.u32 	%r121, [_Z17f0_LFA_cudaKernelPdS_S_S_S_S_S_S_S_S_S_S_S_S_S_S_S_S_S_S_S_S_S_S_S_S_S_S_S_S_S_S_S_S_S_S_iiiidi_param_38];
	add.s32 	%r30, %r129, -1;
	mul.wide.u32 	%rd130, %r30, 8;
	add.s64 	%rd131, %rd34, %rd130;
	ld.global.f64 	%fd247, [%rd131];
	cvt.rzi.s32.f64 	%r31, %fd247;
	min.s32 	%r102, %r31, %r121;
	setp.lt.s32 	%p65, %r102, 1;
	@%p65 bra 	$L__BB0_45;
	ld.param.u32 	%r109, [_Z17f0_LFA_cudaKernelPdS_S_S_S_S_S_S_S_S_S_S_S_S_S_S_S_S_S_S_S_S_S_S_S_S_S_S_S_S_S_S_S_S_S_S_iiiidi_param_36];
	mad.lo.s32 	%r131, %r30, %r109, %r1;
	mul.wide.s32 	%rd132, %r131, 8;
	add.s64 	%rd43, %rd12, %rd132;
	add.s64 	%rd44, %rd11, %rd132;
	add.s64 	%rd45, %rd10, %rd132;
	add.s64 	%rd46, %rd9, %rd132;
	add.s32 	%r103, %r31, -1;
	mad.lo.s32 	%r130, %r28, %r103, %r1;
	mov.u32 	%r132, %r27;
$L__BB0_43:
	ld.param.u32 	%r110, [_Z17f0_LFA_cudaKernelPdS_S_S_S_S_S_S_S_S_S_S_S_S_S_S_S_S_S_S_S_S_S_S_S_S_S_S_S_S_S_S_S_S_S_S_iiiidi_param_36];
	ld.global.f64 	%fd248, [%rd43];
	ld.global.f64 	%fd249, [%rd44];
	ld.global.f64 	%fd250, [%rd45];
	ld.global.f64 	%fd251, [%rd46];
	mul.wide.s32 	%rd133, %r131, 8;
	add.s64 	%rd134, %rd8, %rd133;
	ld.global.f64 	%fd252, [%rd134];
	add.s64 	%rd135, %rd7, %rd133;
	ld.global.f64 	%fd253, [%rd135];
	add.s64 	%rd136, %rd6, %rd133;
	ld.global.f64 	%fd254, [%rd136];
	add.s64 	%rd137, %rd5, %rd133;
	ld.global.f64 	%fd255, [%rd137];
	ld.global.f64 	%fd256, [%rd30];
	ld.global.f64 	%fd257, [%rd31];
	ld.global.f64 	%fd258, [%rd32];
	ld.global.f64 	%fd259, [%rd33];
	mul.f64 	%fd260, %fd248, %fd252;
	mul.f64 	%fd261, %fd249, %fd253;
	sub.f64 	%fd262, %fd260, %fd261;
	mul.f64 	%fd263, %fd250, %fd254;
	sub.f64 	%fd264, %fd262, %fd263;
	mul.f64 	%fd265, %fd251, %fd255;
	sub.f64 	%fd266, %fd264, %fd265;
	mul.f64 	%fd267, %fd248, %fd253;
	fma.rn.f64 	%fd268, %fd249, %fd252, %fd267;
	fma.rn.f64 	%fd269, %fd250, %fd255, %fd268;
	mul.f64 	%fd270, %fd251, %fd254;
	sub.f64 	%fd271, %fd269, %fd270;
	mul.f64 	%fd272, %fd248, %fd254;
	mul.f64 	%fd273, %fd249, %fd255;
	sub.f64 	%fd274, %fd272, %fd273;
	fma.rn.f64 	%fd275, %fd250, %fd252, %fd274;
	fma.rn.f64 	%fd276, %fd251, %fd253, %fd275;
	mul.f64 	%fd277, %fd248, %fd255;
	fma.rn.f64 	%fd278, %fd249, %fd254, %fd277;
	mul.f64 	%fd279, %fd250, %fd253;
	sub.f64 	%fd280, %fd278, %fd279;
	fma.rn.f64 	%fd281, %fd251, %fd252, %fd280;
	mul.f64 	%fd282, %fd256, %fd266;
	mul.f64 	%fd283, %fd257, %fd271;
	sub.f64 	%fd284, %fd282, %fd283;
	mul.f64 	%fd285, %fd258, %fd276;
	sub.f64 	%fd286, %fd284, %fd285;
	mul.f64 	%fd287, %fd259, %fd281;
	sub.f64 	%fd288, %fd286, %fd287;
	mul.f64 	%fd289, %fd256, %fd271;
	fma.rn.f64 	%fd290, %fd257, %fd266, %fd289;
	fma.rn.f64 	%fd291, %fd259, %fd276, %fd290;
	mul.f64 	%fd292, %fd258, %fd281;
	sub.f64 	%fd293, %fd291, %fd292;
	mul.f64 	%fd294, %fd266, %fd258;
	mul.f64 	%fd295, %fd271, %fd259;
	sub.f64 	%fd296, %fd294, %fd295;
	fma.rn.f64 	%fd297, %fd256, %fd276, %fd296;
	fma.rn.f64 	%fd298, %fd257, %fd281, %fd297;
	mul.f64 	%fd299, %fd266, %fd259;
	fma.rn.f64 	%fd300, %fd258, %fd271, %fd299;
	mul.f64 	%fd301, %fd257, %fd276;
	sub.f64 	%fd302, %fd300, %fd301;
	fma.rn.f64 	%fd303, %fd256, %fd281, %fd302;
	mul.wide.s32 	%rd138, %r130, 8;
	add.s64 	%rd139, %rd35, %rd138;
	ld.global.f64 	%fd304, [%rd139];
	add.f64 	%fd305, %fd304, %fd288;
	st.global.f64 	[%rd139], %fd305;
	add.s64 	%rd140, %rd36, %rd138;
	ld.global.f64 	%fd306, [%rd140];
	add.f64 	%fd307, %fd306, %fd293;
	st.global.f64 	[%rd140], %fd307;
	add.s64 	%rd141, %rd37, %rd138;
	ld.global.f64 	%fd308, [%rd141];
	add.f64 	%fd309, %fd298, %fd308;
	st.global.f64 	[%rd141], %fd309;
	add.s64 	%rd142, %rd38, %rd138;
	ld.global.f64 	%fd310, [%rd142];
	add.f64 	%fd311, %fd303, %fd310;
	st.global.f64 	[%rd142], %fd311;
	ld.global.f64 	%fd312, [%rd43];
	ld.global.f64 	%fd313, [%rd44];
	ld.global.f64 	%fd314, [%rd45];
	ld.global.f64 	%fd315, [%rd46];
	add.s64 	%rd143, %rd4, %rd133;
	ld.global.f64 	%fd316, [%rd143];
	add.s64 	%rd144, %rd3, %rd133;
	ld.global.f64 	%fd317, [%rd144];
	add.s64 	%rd145, %rd2, %rd133;
	ld.global.f64 	%fd318, [%rd145];
	add.s64 	%rd146, %rd1, %rd133;
	ld.global.f64 	%fd319, [%rd146];
	ld.global.f64 	%fd320, [%rd30];
	ld.global.f64 	%fd321, [%rd31];
	ld.global.f64 	%fd322, [%rd32];
	ld.global.f64 	%fd323, [%rd33];
	mul.f64 	%fd324, %fd312, %fd316;
	mul.f64 	%fd325, %fd313, %fd317;
	sub.f64 	%fd326, %fd324, %fd325;
	mul.f64 	%fd327, %fd314, %fd318;
	sub.f64 	%fd328, %fd326, %fd327;
	mul.f64 	%fd329, %fd315, %fd319;
	sub.f64 	%fd330, %fd328, %fd329;
	mul.f64 	%fd331, %fd312, %fd317;
	fma.rn.f64 	%fd332, %fd313, %fd316, %fd331;
	fma.rn.f64 	%fd333, %fd314, %fd319, %fd332;
	mul.f64 	%fd334, %fd315, %fd318;
	sub.f64 	%fd335, %fd333, %fd334;
	mul.f64 	%fd336, %fd312, %fd318;
	mul.f64 	%fd337, %fd313, %fd319;
	sub.f64 	%fd338, %fd336, %fd337;
	fma.rn.f64 	%fd339, %fd314, %fd316, %fd338;
	fma.rn.f64 	%fd340, %fd315, %fd317, %fd339;
	mul.f64 	%fd341, %fd312, %fd319;
	fma.rn.f64 	%fd342, %fd313, %fd318, %fd341;
	mul.f64 	%fd343, %fd314, %fd317;
	sub.f64 	%fd344, %fd342, %fd343;
	fma.rn.f64 	%fd345, %fd315, %fd316, %fd344;
	mul.f64 	%fd346, %fd320, %fd330;
	mul.f64 	%fd347, %fd321, %fd335;
	sub.f64 	%fd348, %fd346, %fd347;
	mul.f64 	%fd349, %fd322, %fd340;
	sub.f64 	%fd350, %fd348, %fd349;
	mul.f64 	%fd351, %fd323, %fd345;
	sub.f64 	%fd352, %fd350, %fd351;
	mul.f64 	%fd353, %fd320, %fd335;
	fma.rn.f64 	%fd354, %fd321, %fd330, %fd353;
	fma.rn.f64 	%fd355, %fd323, %fd340, %fd354;
	mul.f64 	%fd356, %fd322, %fd345;
	sub.f64 	%fd357, %fd355, %fd356;
	mul.f64 	%fd358, %fd330, %fd322;
	mul.f64 	%fd359, %fd335, %fd323;
	sub.f64 	%fd360, %fd358, %fd359;
	fma.rn.f64 	%fd361, %fd320, %fd340, %fd360;
	fma.rn.f64 	%fd362, %fd321, %fd345, %fd361;
	mul.f64 	%fd363, %fd330, %fd323;
	fma.rn.f64 	%fd364, %fd322, %fd335, %fd363;
	mul.f64 	%fd365, %fd321, %fd340;
	sub.f64 	%fd366, %fd364, %fd365;
	fma.rn.f64 	%fd367, %fd320, %fd345, %fd366;
	add.s64 	%rd147, %rd39, %rd138;
	ld.global.f64 	%fd368, [%rd147];
	add.f64 	%fd369, %fd368, %fd352;
	st.global.f64 	[%rd147], %fd369;
	add.s64 	%rd148, %rd40, %rd138;
	ld.global.f64 	%fd370, [%rd148];
	add.f64 	%fd371, %fd370, %fd357;
	st.global.f64 	[%rd148], %fd371;
	add.s64 	%rd149, %rd41, %rd138;
	ld.global.f64 	%fd372, [%rd149];
	add.f64 	%fd373, %fd362, %fd372;
	st.global.f64 	[%rd149], %fd373;
	add.s64 	%rd150, %rd42, %rd138;
	ld.global.f64 	%fd374, [%rd150];
	add.f64 	%fd375, %fd367, %fd374;
	st.global.f64 	[%rd150], %fd375;
	add.s32 	%r132, %r132, 1;
	setp.ne.s32 	%p66, %r132, 0;
	add.s32 	%r131, %r131, %r26;
	add.s32 	%r130, %r130, %r110;
	@%p66 bra 	$L__BB0_43;
	ld.global.f64 	%fd426, [%rd33];
$L__BB0_45:
	ld.param.u32 	%r111, [_Z17f0_LFA_cudaKernelPdS_S_S_S_S_S_S_S_S_S_S_S_S_S_S_S_S_S_S_S_S_S_S_S_S_S_S_S_S_S_S_S_S_S_S_iiiidi_param_36];
	mad.lo.s32 	%r104, %r30, %r111, %r1;
	mul.wide.s32 	%rd151, %r104, 8;
	add.s64 	%rd152, %rd16, %rd151;
	ld.global.f64 	%fd376, [%rd152];
	add.s64 	%rd153, %rd15, %rd151;
	ld.global.f64 	%fd377, [%rd153];
	add.s64 	%rd154, %rd14, %rd151;
	ld.global.f64 	%fd378, [%rd154];
	add.s64 	%rd155, %rd13, %rd151;
	ld.global.f64 	%fd379, [%rd155];
	ld.global.f64 	%fd380, [%rd30];
	ld.global.f64 	%fd381, [%rd31];
	ld.global.f64 	%fd382, [%rd32];
	mul.f64 	%fd383, %fd376, %fd380;
	mul.f64 	%fd384, %fd377, %fd381;
	sub.f64 	%fd385, %fd383, %fd384;
	mul.f64 	%fd386, %fd378, %fd382;
	sub.f64 	%fd387, %fd385, %fd386;
	mul.f64 	%fd388, %fd379, %fd426;
	sub.f64 	%fd389, %fd387, %fd388;
	st.global.f64 	[%rd30], %fd389;
	mul.f64 	%fd390, %fd376, %fd381;
	fma.rn.f64 	%fd391, %fd377, %fd380, %fd390;
	fma.rn.f64 	%fd392, %fd378, %fd426, %fd391;
	mul.f64 	%fd393, %fd379, %fd382;
	sub.f64 	%fd394, %fd392, %fd393;
	st.global.f64 	[%rd31], %fd394;
	mul.f64 	%fd395, %fd376, %fd382;
	mul.f64 	%fd396, %fd377, %fd426;
	sub.f64 	%fd397, %fd395, %fd396;
	fma.rn.f64 	%fd398, %fd378, %fd380, %fd397;
	fma.rn.f64 	%fd399, %fd379, %fd381, %fd398;
	st.global.f64 	[%rd32], %fd399;
	mul.f64 	%fd400, %fd376, %fd426;
	fma.rn.f64 	%fd401, %fd377, %fd382, %fd400;
	mul.f64 	%fd402, %fd378, %fd381;
	sub.f64 	%fd403, %fd401, %fd402;
	fma.rn.f64 	%fd426, %fd379, %fd380, %fd403;
	st.global.f64 	[%rd33], %fd426;
	setp.gt.u32 	%p67, %r129, 1;
	mov.u32 	%r129, %r30;
	@%p67 bra 	$L__BB0_41;
$L__BB0_46:
	ret;

}
.func  (.param .align 16 .b8 func_retval0[16]) __internal_trig_reduction_slowpathd(
	.param .b64 __internal_trig_reduction_slowpathd_param_0
)
{
	.local .align 8 .b8 	__local_depot1[40];
	.reg .b64 	%SP;
	.reg .b64 	%SPL;
	.reg .pred 	%p<10>;
	.reg .b32 	%r<47>;
	.reg .b64 	%rd<74>;
	.reg .b64 	%fd<5>;

	mov.u64 	%SPL, __local_depot1;
	ld.param.f64 	%fd4, [__internal_trig_reduction_slowpathd_param_0];
	add.u64 	%rd1, %SPL, 0;
	{
	.reg .b32 %temp; 
	mov.b64 	{%temp, %r1}, %fd4;
	}
	shr.u32 	%r2, %r1, 20;
	and.b32  	%r3, %r2, 2047;
	setp.eq.s32 	%p1, %r3, 2047;
	mov.b32 	%r46, 0;
	@%p1 bra 	$L__BB1_9;
	add.s32 	%r20, %r3, -1024;
	mov.b64 	%rd20, %fd4;
	shl.b64 	%rd2, %rd20, 11;
	shr.u32 	%r4, %r20, 6;
	sub.s32 	%r45, 15, %r4;
	sub.s32 	%r21, 19, %r4;
	setp.lt.u32 	%p2, %r20, 128;
	selp.b32 	%r6, 18, %r21, %p2;
	setp.ge.s32 	%p3, %r45, %r6;
	mov.b64 	%rd70, 0;
	@%p3 bra 	$L__BB1_4;
	add.s32 	%r23, %r6, %r4;
	neg.s32 	%r43, %r23;
	or.b64  	%rd3, %rd2, -9223372036854775808;
	mov.b64 	%rd70, 0;
	mov.b32 	%r42, 0;
	mov.u64 	%rd25, __cudart_i2opi_d;
	mov.u32 	%r44, %r45;
$L__BB1_3:
	.pragma "nounroll";
	mul.wide.s32 	%rd22, %r42, 8;
	add.s64 	%rd23, %rd1, %rd22;
	mul.wide.s32 	%rd24, %r44, 8;
	add.s64 	%rd26, %rd25, %rd24;
	ld.global.nc.u64 	%rd27, [%rd26];
	{
	.reg .u32 %r0, %r1, %r2, %r3, %alo, %ahi, %blo, %bhi, %clo, %chi;
	mov.b64 	{%alo,%ahi}, %rd27;
	mov.b64 	{%blo,%bhi}, %rd3;
	mov.b64 	{%clo,%chi}, %rd70;
	mad.lo.cc.u32 	%r0, %alo, %blo, %clo;
	madc.hi.cc.u32 	%r1, %alo, %blo, %chi;
	madc.hi.u32 	%r2, %alo, %bhi, 0;
	mad.lo.cc.u32 	%r1, %alo, %bhi, %r1;
	madc.hi.cc.u32 	%r2, %ahi, %blo, %r2;
	madc.hi.u32 	%r3, %ahi, %bhi, 0;
	mad.lo.cc.u32 	%r1, %ahi, %blo, %r1;
	madc.lo.cc.u32 	%r2, %ahi, %bhi, %r2;
	addc.u32 	%r3, %r3, 0;
	mov.b64 	%rd28, {%r0,%r1};
	mov.b64 	%rd70, {%r2,%r3};
	}
	st.local.u64 	[%rd23], %rd28;
	add.s32 	%r44, %r44, 1;
	add.s32 	%r43, %r43, 1;
	add.s32 	%r42, %r42, 1;
	setp.ne.s32 	%p4, %r43, -15;
	mov.u32 	%r45, %r6;
	@%p4 bra 	$L__BB1_3;
$L__BB1_4:
	cvt.s64.s32 	%rd29, %r45;
	cvt.u64.u32 	%rd30, %r4;
	add.s64 	%rd31, %rd30, %rd29;
	shl.b64 	%rd32, %rd31, 3;
	add.s64 	%rd33, %rd1, %rd32;
	st.local.u64 	[%rd33+-120], %rd70;
	and.b32  	%r15, %r2, 63;
	ld.local.u64 	%rd72, [%rd1+16];
	ld.local.u64 	%rd71, [%rd1+24];
	setp.eq.s32 	%p5, %r15, 0;
	@%p5 bra 	$L__BB1_6;
	shl.b64 	%rd34, %rd71, %r15;
	shr.u64 	%rd35, %rd72, 1;
	xor.b32  	%r24, %r15, 63;
	shr.u64 	%rd36, %rd35, %r24;
	or.b64  	%rd71, %rd34, %rd36;
	ld.local.u64 	%rd37, [%rd1+8];
	shl.b64 	%rd38, %rd72, %r15;
	shr.u64 	%rd39, %rd37, 1;
	shr.u64 	%rd40, %rd39, %r24;
	or.b64  	%rd72, %rd38, %rd40;
$L__BB1_6:
	and.b32  	%r25, %r1, -2147483648;
	shr.u64 	%rd41, %rd71, 62;
	cvt.u32.u64 	%r26, %rd41;
	mov.b64 	{%r27, %r28}, %rd71;
	mov.b64 	{%r29, %r30}, %rd72;
	shf.l.wrap.b32 	%r31, %r30, %r27, 2;
	shf.l.wrap.b32 	%r32, %r27, %r28, 2;
	mov.b64 	%rd42, {%r31, %r32};
	shl.b64 	%rd43, %rd72, 2;
	shr.u64 	%rd44, %rd42, 63;
	cvt.u32.u64 	%r33, %rd44;
	add.s32 	%r34, %r33, %r26;
	setp.eq.s32 	%p6, %r25, 0;
	neg.s32 	%r35, %r34;
	selp.b32 	%r46, %r34, %r35, %p6;
	setp.gt.s64 	%p7, %rd42, -1;
	mov.b64 	%rd45, 0;
	{
	.reg .u32 %r0, %r1, %r2, %r3, %a0, %a1, %a2, %a3, %b0, %b1, %b2, %b3;
	mov.b64 	{%a0,%a1}, %rd45;
	mov.b64 	{%a2,%a3}, %rd45;
	mov.b64 	{%b0,%b1}, %rd43;
	mov.b64 	{%b2,%b3}, %rd42;
	sub.cc.u32 	%r0, %a0, %b0;
	subc.cc.u32 	%r1, %a1, %b1;
	subc.cc.u32 	%r2, %a2, %b2;
	subc.u32 	%r3, %a3, %b3;
	mov.b64 	%rd46, {%r0,%r1};
	mov.b64 	%rd47, {%r2,%r3};
	}
	xor.b32  	%r36, %r25, -2147483648;
	selp.b64 	%rd73, %rd42, %rd47, %p7;
	selp.b64 	%rd14, %rd43, %rd46, %p7;
	selp.b32 	%r17, %r25, %r36, %p7;
	clz.b64 	%r37, %rd73;
	cvt.u64.u32 	%rd15, %r37;
	setp.eq.s32 	%p8, %r37, 0;
	@%p8 bra 	$L__BB1_8;
	cvt.u32.u64 	%r38, %rd15;
	and.b32  	%r39, %r38, 63;
	shl.b64 	%rd48, %rd73, %r39;
	shr.u64 	%rd49, %rd14, 1;
	not.b32 	%r40, %r38;
	and.b32  	%r41, %r40, 63;
	shr.u64 	%rd50, %rd49, %r41;
	or.b64  	%rd73, %rd48, %rd50;
$L__BB1_8:
	mov.b64 	%rd51, -3958705157555305931;
	{
	.reg .u32 %r0, %r1, %r2, %r3, %alo, %ahi, %blo, %bhi;
	mov.b64 	{%alo,%ahi}, %rd73;
	mov.b64 	{%blo,%bhi}, %rd51;
	mul.lo.u32 	%r0, %alo, %blo;
	mul.hi.u32 	%r1, %alo, %blo;
	mad.lo.cc.u32 	%r1, %alo, %bhi, %r1;
	madc.hi.u32 	%r2, %alo, %bhi, 0;
	mad.lo.cc.u32 	%r1, %ahi, %blo, %r1;
	madc.hi.cc.u32 	%r2, %ahi, %blo, %r2;
	madc.hi.u32 	%r3, %ahi, %bhi, 0;
	mad.lo.cc.u32 	%r2, %ahi, %bhi, %r2;
	addc.u32 	%r3, %r3, 0;
	mov.b64 	%rd52, {%r0,%r1};
	mov.b64 	%rd53, {%r2,%r3};
	}
	setp.gt.s64 	%p9, %rd53, 0;
	{
	.reg .u32 %r0, %r1, %r2, %r3, %a0, %a1, %a2, %a3, %b0, %b1, %b2, %b3;
	mov.b64 	{%a0,%a1}, %rd52;
	mov.b64 	{%a2,%a3}, %rd53;
	mov.b64 	{%b0,%b1}, %rd52;
	mov.b64 	{%b2,%b3}, %rd53;
	add.cc.u32 	%r0, %a0, %b0;
	addc.cc.u32 	%r1, %a1, %b1;
	addc.cc.u32 	%r2, %a2, %b2;
	addc.u32 	%r3, %a3, %b3;
	mov.b64 	%rd54, {%r0,%r1};
	mov.b64 	%rd55, {%r2,%r3};
	}
	selp.b64 	%rd56, %rd55, %rd53, %p9;
	selp.s64 	%rd57, -1, 0, %p9;
	sub.s64 	%rd58, %rd57, %rd15;
	cvt.u64.u32 	%rd59, %r17;
	shl.b64 	%rd60, %rd59, 32;
	add.s64 	%rd61, %rd56, 1;
	shr.u64 	%rd62, %rd61, 10;
	add.s64 	%rd63, %rd62, 1;
	shr.u64 	%rd64, %rd63, 1;
	shl.b64 	%rd65, %rd58, 52;
	add.s64 	%rd66, %rd65, %rd64;
	add.s64 	%rd67, %rd66, 4602678819172646912;
	or.b64  	%rd68, %rd67, %rd60;
	mov.b64 	%fd4, %rd68;
$L__BB1_9:
	st.param.f64 	[func_retval0], %fd4;
	st.param.b32 	[func_retval0+8], %r46;
	ret;

}
.func  (.param .b64 func_retval0) __internal_accurate_pow(
	.param .b64 __internal_accurate_pow_param_0,
	.param .b64 __internal_accurate_pow_param_1
)
{
	.reg .pred 	%p<8>;
	.reg .b32 	%r<49>;
	.reg .b32 	%f<3>;
	.reg .b64 	%fd<109>;

	ld.param.f64 	%fd10, [__internal_accurate_pow_param_0];
	ld.param.f64 	%fd11, [__internal_accurate_pow_param_1];
	{
	.reg .b32 %temp; 
	mov.b64 	{%temp, %r46}, %fd10;
	}
	{
	.reg .b32 %temp; 
	mov.b64 	{%r45, %temp}, %fd10;
	}
	shr.u32 	%r47, %r46, 20;
	setp.gt.u32 	%p1, %r46, 1048575;
	@%p1 bra 	$L__BB2_2;
	mul.f64 	%fd12, %fd10, 0d4350000000000000;
	{
	.reg .b32 %temp; 
	mov.b64 	{%temp, %r46}, %fd12;
	}
	{
	.reg .b32 %temp; 
	mov.b64 	{%r45, %temp}, %fd12;
	}
	shr.u32 	%r16, %r46, 20;
	add.s32 	%r47, %r16, -54;
$L__BB2_2:
	add.s32 	%r48, %r47, -1023;
	and.b32  	%r17, %r46, -2146435073;
	or.b32  	%r18, %r17, 1072693248;
	mov.b64 	%fd107, {%r45, %r18};
	setp.lt.u32 	%p2, %r18, 1073127583;
	@%p2 bra 	$L__BB2_4;
	{
	.reg .b32 %temp; 
	mov.b64 	{%r19, %temp}, %fd107;
	}
	{
	.reg .b32 %temp; 
	mov.b64 	{%temp, %r20}, %fd107;
	}
	add.s32 	%r21, %r20, -1048576;
	mov.b64 	%fd107, {%r19, %r21};
	add.s32 	%r48, %r47, -1022;
$L__BB2_4:
	add.f64 	%fd13, %fd107, 0dBFF0000000000000;
	add.f64 	%fd14, %fd107, 0d3FF0000000000000;
	rcp.approx.ftz.f64 	%fd15, %fd14;
	neg.f64 	%fd16, %fd14;
	fma.rn.f64 	%fd17, %fd16, %fd15, 0d3FF0000000000000;
	fma.rn.f64 	%fd18, %fd17, %fd17, %fd17;
	fma.rn.f64 	%fd19, %fd18, %fd15, %fd15;
	mul.f64 	%fd20, %fd13, %fd19;
	fma.rn.f64 	%fd21, %fd13, %fd19, %fd20;
	mul.f64 	%fd22, %fd21, %fd21;
	fma.rn.f64 	%fd23, %fd22, 0d3EB0F5FF7D2CAFE2, 0d3ED0F5D241AD3B5A;
	fma.rn.f64 	%fd24, %fd23, %fd22, 0d3EF3B20A75488A3F;
	fma.rn.f64 	%fd25, %fd24, %fd22, 0d3F1745CDE4FAECD5;
	fma.rn.f64 	%fd26, %fd25, %fd22, 0d3F3C71C7258A578B;
	fma.rn.f64 	%fd27, %fd26, %fd22, 0d3F6249249242B910;
	fma.rn.f64 	%fd28, %fd27, %fd22, 0d3F89999999999DFB;
	sub.f64 	%fd29, %fd13, %fd21;
	add.f64 	%fd30, %fd29, %fd29;
	neg.f64 	%fd31, %fd21;
	fma.rn.f64 	%fd32, %fd31, %fd13, %fd30;
	mul.f64 	%fd33, %fd19, %fd32;
	fma.rn.f64 	%fd34, %fd22, %fd28, 0d3FB5555555555555;
	mov.f64 	%fd35, 0d3FB5555555555555;
	sub.f64 	%fd36, %fd35, %fd34;
	fma.rn.f64 	%fd37, %fd22, %fd28, %fd36;
	add.f64 	%fd38, %fd37, 0dBC46A4CB00B9E7B0;
	add.f64 	%fd39, %fd34, %fd38;
	sub.f64 	%fd40, %fd34, %fd39;
	add.f64 	%fd41, %fd38, %fd40;
	mul.rn.f64 	%fd42, %fd21, %fd21;
	neg.f64 	%fd43, %fd42;
	fma.rn.f64 	%fd44, %fd21, %fd21, %fd43;
	{
	.reg .b32 %temp; 
	mov.b64 	{%r22, %temp}, %fd33;
	}
	{
	.reg .b32 %temp; 
	mov.b64 	{%temp, %r23}, %fd33;
	}
	add.s32 	%r24, %r23, 1048576;
	mov.b64 	%fd45, {%r22, %r24};
	fma.rn.f64 	%fd46, %fd21, %fd45, %fd44;
	mul.rn.f64 	%fd47, %fd42, %fd21;
	neg.f64 	%fd48, %fd47;
	fma.rn.f64 	%fd49, %fd42, %fd21, %fd48;
	fma.rn.f64 	%fd50, %fd42, %fd33, %fd49;
	fma.rn.f64 	%fd51, %fd46, %fd21, %fd50;
	mul.rn.f64 	%fd52, %fd39, %fd47;
	neg.f64 	%fd53, %fd52;
	fma.rn.f64 	%fd54, %fd39, %fd47, %fd53;
	fma.rn.f64 	%fd55, %fd39, %fd51, %fd54;
	fma.rn.f64 	%fd56, %fd41, %fd47, %fd55;
	add.f64 	%fd57, %fd52, %fd56;
	sub.f64 	%fd58, %fd52, %fd57;
	add.f64 	%fd59, %fd56, %fd58;
	add.f64 	%fd60, %fd21, %fd57;
	sub.f64 	%fd61, %fd21, %fd60;
	add.f64 	%fd62, %fd57, %fd61;
	add.f64 	%fd63, %fd59, %fd62;
	add.f64 	%fd64, %fd33, %fd63;
	add.f64 	%fd65, %fd60, %fd64;
	sub.f64 	%fd66, %fd60, %fd65;
	add.f64 	%fd67, %fd64, %fd66;
	xor.b32  	%r25, %r48, -2147483648;
	mov.b32 	%r26, 1127219200;
	mov.b64 	%fd68, {%r25, %r26};
	mov.b32 	%r27, -2147483648;
	mov.b64 	%fd69, {%r27, %r26};
	sub.f64 	%fd70, %fd68, %fd69;
	fma.rn.f64 	%fd71, %fd70, 0d3FE62E42FEFA39EF, %fd65;
	fma.rn.f64 	%fd72, %fd70, 0dBFE62E42FEFA39EF, %fd71;
	sub.f64 	%fd73, %fd72, %fd65;
	sub.f64 	%fd74, %fd67, %fd73;
	fma.rn.f64 	%fd75, %fd70, 0d3C7ABC9E3B39803F, %fd74;
	add.f64 	%fd76, %fd71, %fd75;
	sub.f64 	%fd77, %fd71, %fd76;
	add.f64 	%fd78, %fd75, %fd77;
	{
	.reg .b32 %temp; 
	mov.b64 	{%temp, %r28}, %fd11;
	}
	{
	.reg .b32 %temp; 
	mov.b64 	{%r29, %temp}, %fd11;
	}
	shl.b32 	%r30, %r28, 1;
	setp.gt.u32 	%p3, %r30, -33554433;
	and.b32  	%r31, %r28, -15728641;
	selp.b32 	%r32, %r31, %r28, %p3;
	mov.b64 	%fd79, {%r29, %r32};
	mul.rn.f64 	%fd80, %fd76, %fd79;
	neg.f64 	%fd81, %fd80;
	fma.rn.f64 	%fd82, %fd76, %fd79, %fd81;
	fma.rn.f64 	%fd83, %fd78, %fd79, %fd82;
	add.f64 	%fd4, %fd80, %fd83;
	sub.f64 	%fd84, %fd80, %fd4;
	add.f64 	%fd5, %fd83, %fd84;
	fma.rn.f64 	%fd85, %fd4, 0d3FF71547652B82FE, 0d4338000000000000;
	{
	.reg .b32 %temp; 
	mov.b64 	{%r13, %temp}, %fd85;
	}
	mov.f64 	%fd86, 0dC338000000000000;
	add.rn.f64 	%fd87, %fd85, %fd86;
	fma.rn.f64 	%fd88, %fd87, 0dBFE62E42FEFA39EF, %fd4;
	fma.rn.f64 	%fd89, %fd87, 0dBC7ABC9E3B39803F, %fd88;
	fma.rn.f64 	%fd90, %fd89, 0d3E5ADE1569CE2BDF, 0d3E928AF3FCA213EA;
	fma.rn.f64 	%fd91, %fd90, %fd89, 0d3EC71DEE62401315;
	fma.rn.f64 	%fd92, %fd91, %fd89, 0d3EFA01997C89EB71;
	fma.rn.f64 	%fd93, %fd92, %fd89, 0d3F2A01A014761F65;
	fma.rn.f64 	%fd94, %fd93, %fd89, 0d3F56C16C1852B7AF;
	fma.rn.f64 	%fd95, %fd94, %fd89, 0d3F81111111122322;
	fma.rn.f64 	%fd96, %fd95, %fd89, 0d3FA55555555502A1;
	fma.rn.f64 	%fd97, %fd96, %fd89, 0d3FC5555555555511;
	fma.rn.f64 	%fd98, %fd97, %fd89, 0d3FE000000000000B;
	fma.rn.f64 	%fd99, %fd98, %fd89, 0d3FF0000000000000;
	fma.rn.f64 	%fd100, %fd99, %fd89, 0d3FF0000000000000;
	{
	.reg .b32 %temp; 
	mov.b64 	{%r14, %temp}, %fd100;
	}
	{
	.reg .b32 %temp; 
	mov.b64 	{%temp, %r15}, %fd100;
	}
	shl.b32 	%r33, %r13, 20;
	add.s32 	%r34, %r33, %r15;
	mov.b64 	%fd108, {%r14, %r34};
	{
	.reg .b32 %temp; 
	mov.b64 	{%temp, %r35}, %fd4;
	}
	mov.b32 	%f2, %r35;
	abs.f32 	%f1, %f2;
	setp.lt.f32 	%p4, %f1, 0f4086232B;
	@%p4 bra 	$L__BB2_7;
	setp.lt.f64 	%p5, %fd4, 0d0000000000000000;
	add.f64 	%fd101, %fd4, 0d7FF0000000000000;
	selp.f64 	%fd108, 0d0000000000000000, %fd101, %p5;
	setp.geu.f32 	%p6, %f1, 0f40874800;
	@%p6 bra 	$L__BB2_7;
	shr.u32 	%r36, %r13, 31;
	add.s32 	%r37, %r13, %r36;
	shr.s32 	%r38, %r37, 1;
	shl.b32 	%r39, %r38, 20;
	add.s32 	%r40, %r15, %r39;
	mov.b64 	%fd102, {%r14, %r40};
	sub.s32 	%r41, %r13, %r38;
	shl.b32 	%r42, %r41, 20;
	add.s32 	%r43, %r42, 1072693248;
	mov.b32 	%r44, 0;
	mov.b64 	%fd103, {%r44, %r43};
	mul.f64 	%fd108, %fd103, %fd102;
$L__BB2_7:
	abs.f64 	%fd104, %fd108;
	setp.eq.f64 	%p7, %fd104, 0d7FF0000000000000;
	fma.rn.f64 	%fd105, %fd108, %fd5, %fd108;
	selp.f64 	%fd106, %fd108, %fd105, %p7;
	st.param.f64 	[func_retval0], %fd106;
	ret;

}


// ===== COMPILED SASS (sm_100) =====

	.target	sm_100

	.elftype	@"ET_EXEC"


//--------------------- .note.nv.tkinfo           --------------------------
	.section	.note.nv.tkinfo,"",@"SHT_NOTE"
	.sectionflags	@"SHF_NOTE_NV_TKINFO"
	.tkinfo
        /*0018*/ 	.word	0x00000002
        /*0030*/ 	.string	""
        /*0030*/ 	.string	"ptxas"
        /*0030*/ 	.string	"Cuda compilation tools, release 13.0, V13.0.88"
        /*0030*/ 	.string	"Build cuda_13.0.r13.0/compiler.36424714_0"
        /*0030*/ 	.string	"-arch sm_100 -m 64 "



//--------------------- .note.nv.cuinfo           --------------------------
	.section	.note.nv.cuinfo,"",@"SHT_NOTE"
	.sectionflags	@"SHF_NOTE_NV_CUINFO"
        /*0018*/ 	.short	0x0002
        /*001a*/ 	.short	0x0064
        /*001c*/ 	.short	0x0082
	.zero		2


//--------------------- .nv.info                  --------------------------
	.section	.nv.info,"",@"SHT_CUDA_INFO"
	.align	4


	//----- nvinfo : EIATTR_REGCOUNT
	.align		4
        /*0000*/ 	.byte	0x04, 0x2f
        /*0002*/ 	.short	(.L_3 - .L_2)
	.align		4
.L_2:
        /*0004*/ 	.word	index@(_Z17f0_LFA_cudaKernelPdS_S_S_S_S_S_S_S_S_S_S_S_S_S_S_S_S_S_S_S_S_S_S_S_S_S_S_S_S_S_S_S_S_S_S_iiiidi)
        /*0008*/ 	.word	0x0000005a


	//----- nvinfo : EIATTR_FRAME_SIZE
	.align		4
.L_3:
        /*000c*/ 	.byte	0x04, 0x11
        /*000e*/ 	.short	(.L_5 - .L_4)
	.align		4
.L_4:
        /*0010*/ 	.word	index@($_Z17f0_LFA_cudaKernelPdS_S_S_S_S_S_S_S_S_S_S_S_S_S_S_S_S_S_S_S_S_S_S_S_S_S_S_S_S_S_S_S_S_S_S_iiiidi$__internal_trig_reduction_slowpathd)
        /*0014*/ 	.word	0x00000028


	//----- nvinfo : EIATTR_FRAME_SIZE
	.align		4
.L_5:
        /*0018*/ 	.byte	0x04, 0x11
        /*001a*/ 	.short	(.L_7 - .L_6)
	.align		4
.L_6:
        /*001c*/ 	.word	index@($_Z17f0_LFA_cudaKernelPdS_S_S_S_S_S_S_S_S_S_S_S_S_S_S_S_S_S_S_S_S_S_S_S_S_S_S_S_S_S_S_S_S_S_S_iiiidi$__internal_accurate_pow)
        /*0020*/ 	.word	0x00000028


	//----- nvinfo : EIATTR_FRAME_SIZE
	.align		4
.L_7:
        /*0024*/ 	.byte	0x04, 0x11
        /*0026*/ 	.short	(.L_9 - .L_8)
	.align		4
.L_8:
        /*0028*/ 	.word	index@($__internal_1_$__cuda_sm20_dsqrt_rn_f64_mediumpath_v1)
        /*002c*/ 	.word	0x00000028


	//----- nvinfo : EIATTR_FRAME_SIZE
	.align		4
.L_9:
        /*0030*/ 	.byte	0x04, 0x11
        /*0032*/ 	.short	(.L_11 - .L_10)
	.align		4
.L_10:
        /*0034*/ 	.word	index@($__internal_0_$__cuda_sm20_div_rn_f64_full)
        /*0038*/ 	.word	0x00000028


	//----- nvinfo : EIATTR_FRAME_SIZE
	.align		4
.L_11:
        /*003c*/ 	.byte	0x04, 0x11
        /*003e*/ 	.short	(.L_13 - .L_12)
	.align		4
.L_12:
        /*0040*/ 	.word	index@(_Z17f0_LFA_cudaKernelPdS_S_S_S_S_S_S_S_S_S_S_S_S_S_S_S_S_S_S_S_S_S_S_S_S_S_S_S_S_S_S_S_S_S_S_iiiidi)
        /*0044*/ 	.word	0x00000028


	//----- nvinfo : EIATTR_MIN_STACK_SIZE
	.align		4
.L_13:
        /*0048*/ 	.byte	0x04, 0x12
        /*004a*/ 	.short	(.L_15 - .L_14)
	.align		4
.L_14:
        /*004c*/ 	.word	index@(_Z17f0_LFA_cudaKernelPdS_S_S_S_S_S_S_S_S_S_S_S_S_S_S_S_S_S_S_S_S_S_S_S_S_S_S_S_S_S_S_S_S_S_S_iiiidi)
        /*0050*/ 	.word	0x00000028
.L_15:


//--------------------- .nv.compat                --------------------------
	.section	.nv.compat,"",@"SHT_CUDA_COMPAT_INFO"
	.align	4
        /*0000*/ 	.byte	0x02, 0x09, 0x00, 0x00, 0x02, 0x02, 0x01, 0x00, 0x02, 0x05, 0x05, 0x00, 0x03, 0x07, 0x01, 0x01
        /*0010*/ 	.byte	0x02, 0x03, 0x00, 0x00, 0x02, 0x06, 0x01, 0x00, 0x04, 0x0b, 0x08, 0x00, 0x01, 0x00, 0x00, 0x00
        /*0020*/ 	.byte	0x00, 0x00, 0x00, 0x00


//--------------------- .nv.info._Z17f0_LFA_cudaKernelPdS_S_S_S_S_S_S_S_S_S_S_S_S_S_S_S_S_S_S_S_S_S_S_S_S_S_S_S_S_S_S_S_S_S_S_iiiidi --------------------------
	.section	.nv.info._Z17f0_LFA_cudaKernelPdS_S_S_S_S_S_S_S_S_S_S_S_S_S_S_S_S_S_S_S_S_S_S_S_S_S_S_S_S_S_S_S_S_S_S_iiiidi,"",@"SHT_CUDA_INFO"
	.sectionflags	@""
	.align	4


	//----- nvinfo : EIATTR_CUDA_API_VERSION
	.align		4
        /*0000*/ 	.byte	0x04, 0x37
        /*0002*/ 	.short	(.L_17 - .L_16)
.L_16:
        /*0004*/ 	.word	0x00000082


	//----- nvinfo : EIATTR_KPARAM_INFO
	.align		4
.L_17:
        /*0008*/ 	.byte	0x04, 0x17
        /*000a*/ 	.short	(.L_19 - .L_18)
.L_18:
        /*000c*/ 	.word	0x00000000
        /*0010*/ 	.short	0x0029
        /*0012*/ 	.short	0x0138
        /*0014*/ 	.byte	0x00, 0xf0, 0x11, 0x00


	//----- nvinfo : EIATTR_KPARAM_INFO
	.align		4
.L_19:
        /*0018*/ 	.byte	0x04, 0x17
        /*001a*/ 	.short	(.L_21 - .L_20)
.L_20:
        /*001c*/ 	.word	0x00000000
        /*0020*/ 	.short	0x0028
        /*0022*/ 	.short	0x0130
        /*0024*/ 	.byte	0x00, 0xf0, 0x21, 0x00


	//----- nvinfo : EIATTR_KPARAM_INFO
	.align		4
.L_21:
        /*0028*/ 	.byte	0x04, 0x17
        /*002a*/ 	.short	(.L_23 - .L_22)
.L_22:
        /*002c*/ 	.word	0x00000000
        /*0030*/ 	.short	0x0027
        /*0032*/ 	.short	0x012c
        /*0034*/ 	.byte	0x00, 0xf0, 0x11, 0x00


	//----- nvinfo : EIATTR_KPARAM_INFO
	.align		4
.L_23:
        /*0038*/ 	.byte	0x04, 0x17
        /*003a*/ 	.short	(.L_25 - .L_24)
.L_24:
        /*003c*/ 	.word	0x00000000
        /*0040*/ 	.short	0x0026
        /*0042*/ 	.short	0x0128
        /*0044*/ 	.byte	0x00, 0xf0, 0x11, 0x00


	//----- nvinfo : EIATTR_KPARAM_INFO
	.align		4
.L_25:
        /*0048*/ 	.byte	0x04, 0x17
        /*004a*/ 	.short	(.L_27 - .L_26)
.L_26:
        /*004c*/ 	.word	0x00000000
        /*0050*/ 	.short	0x0025
        /*0052*/ 	.short	0x0124
        /*0054*/ 	.byte	0x00, 0xf0, 0x11, 0x00


	//----- nvinfo : EIATTR_KPARAM_INFO
	.align		4
.L_27:
        /*0058*/ 	.byte	0x04, 0x17
        /*005a*/ 	.short	(.L_29 - .L_28)
.L_28:
        /*005c*/ 	.word	0x00000000
        /*0060*/ 	.short	0x0024
        /*0062*/ 	.short	0x0120
        /*0064*/ 	.byte	0x00, 0xf0, 0x11, 0x00


	//----- nvinfo : EIATTR_KPARAM_INFO
	.align		4
.L_29:
        /*0068*/ 	.byte	0x04, 0x17
        /*006a*/ 	.short	(.L_31 - .L_30)
.L_30:
        /*006c*/ 	.word	0x00000000
        /*0070*/ 	.short	0x0023
        /*0072*/ 	.short	0x0118
        /*0074*/ 	.byte	0x00, 0xf5, 0x21, 0x00


	//----- nvinfo : EIATTR_KPARAM_INFO
	.align		4
.L_31:
        /*0078*/ 	.byte	0x04, 0x17
        /*007a*/ 	.short	(.L_33 - .L_32)
.L_32:
        /*007c*/ 	.word	0x00000000
        /*0080*/ 	.short	0x0022
        /*0082*/ 	.short	0x0110
        /*0084*/ 	.byte	0x00, 0xf5, 0x21, 0x00


	//----- nvinfo : EIATTR_KPARAM_INFO
	.align		4
.L_33:
        /*0088*/ 	.byte	0x04, 0x17
        /*008a*/ 	.short	(.L_35 - .L_34)
.L_34:
        /*008c*/ 	.word	0x00000000
        /*0090*/ 	.short	0x0021
        /*0092*/ 	.short	0x0108
        /*0094*/ 	.byte	0x00, 0xf5, 0x21, 0x00


	//----- nvinfo : EIATTR_KPARAM_INFO
	.align		4
.L_35:
        /*0098*/ 	.byte	0x04, 0x17
        /*009a*/ 	.short	(.L_37 - .L_36)
.L_36:
        /*009c*/ 	.word	0x00000000
        /*00a0*/ 	.short	0x0020
        /*00a2*/ 	.short	0x0100
        /*00a4*/ 	.byte	0x00, 0xf5, 0x21, 0x00


	//----- nvinfo : EIATTR_KPARAM_INFO
	.align		4
.L_37:
        /*00a8*/ 	.byte	0x04, 0x17
        /*00aa*/ 	.short	(.L_39 - .L_38)
.L_38:
        /*00ac*/ 	.word	0x00000000
        /*00b0*/ 	.short	0x001f
        /*00b2*/ 	.short	0x00f8
        /*00b4*/ 	.byte	0x00, 0xf5, 0x21, 0x00


	//----- nvinfo : EIATTR_KPARAM_INFO
	.align		4
.L_39:
        /*00b8*/ 	.byte	0x04, 0x17
        /*00ba*/ 	.short	(.L_41 - .L_40)
.L_40:
        /*00bc*/ 	.word	0x00000000
        /*00c0*/ 	.short	0x001e
        /*00c2*/ 	.short	0x00f0
        /*00c4*/ 	.byte	0x00, 0xf5, 0x21, 0x00


	//----- nvinfo : EIATTR_KPARAM_INFO
	.align		4
.L_41:
        /*00c8*/ 	.byte	0x04, 0x17
        /*00ca*/ 	.short	(.L_43 - .L_42)
.L_42:
        /*00cc*/ 	.word	0x00000000
        /*00d0*/ 	.short	0x001d
        /*00d2*/ 	.short	0x00e8
        /*00d4*/ 	.byte	0x00, 0xf5, 0x21, 0x00


	//----- nvinfo : EIATTR_KPARAM_INFO
	.align		4
.L_43:
        /*00d8*/ 	.byte	0x04, 0x17
        /*00da*/ 	.short	(.L_45 - .L_44)
.L_44:
        /*00dc*/ 	.word	0x00000000
        /*00e0*/ 	.short	0x001c
        /*00e2*/ 	.short	0x00e0
        /*00e4*/ 	.byte	0x00, 0xf5, 0x21, 0x00


	//----- nvinfo : EIATTR_KPARAM_INFO
	.align		4
.L_45:
        /*00e8*/ 	.byte	0x04, 0x17
        /*00ea*/ 	.short	(.L_47 - .L_46)
.L_46:
        /*00ec*/ 	.word	0x00000000
        /*00f0*/ 	.short	0x001b
        /*00f2*/ 	.short	0x00d8
        /*00f4*/ 	.byte	0x00, 0xf5, 0x21, 0x00


	//----- nvinfo : EIATTR_KPARAM_INFO
	.align		4
.L_47:
        /*00f8*/ 	.byte	0x04, 0x17
        /*00fa*/ 	.short	(.L_49 - .L_48)
.L_48:
        /*00fc*/ 	.word	0x00000000
        /*0100*/ 	.short	0x001a
        /*0102*/ 	.short	0x00d0
        /*0104*/ 	.byte	0x00, 0xf5, 0x21, 0x00


	//----- nvinfo : EIATTR_KPARAM_INFO
	.align		4
.L_49:
        /*0108*/ 	.byte	0x04, 0x17
        /*010a*/ 	.short	(.L_51 - .L_50)
.L_50:
        /*010c*/ 	.word	0x00000000
        /*0110*/ 	.short	0x0019
        /*0112*/ 	.short	0x00c8
        /*0114*/ 	.byte	0x00, 0xf5, 0x21, 0x00


	//----- nvinfo : EIATTR_KPARAM_INFO
	.align		4
.L_51:
        /*0118*/ 	.byte	0x04, 0x17
        /*011a*/ 	.short	(.L_53 - .L_52)
.L_52:
        /*011c*/ 	.word	0x00000000
        /*0120*/ 	.short	0x0018
        /*0122*/ 	.short	0x00c0
        /*0124*/ 	.byte	0x00, 0xf5, 0x21, 0x00


	//----- nvinfo : EIATTR_KPARAM_INFO
	.align		4
.L_53:
        /*0128*/ 	.byte	0x04, 0x17
        /*012a*/ 	.short	(.L_55 - .L_54)
.L_54:
        /*012c*/ 	.word	0x00000000
        /*0130*/ 	.short	0x0017
        /*0132*/ 	.short	0x00b8
        /*0134*/ 	.byte	0x00, 0xf5, 0x21, 0x00


	//----- nvinfo : EIATTR_KPARAM_INFO
	.align		4
.L_55:
        /*0138*/ 	.byte	0x04, 0x17
        /*013a*/ 	.short	(.L_57 - .L_56)
.L_56:
        /*013c*/ 	.word	0x00000000
        /*0140*/ 	.short	0x0016
        /*0142*/ 	.short	0x00b0
        /*0144*/ 	.byte	0x00, 0xf5, 0x21, 0x00


	//----- nvinfo : EIATTR_KPARAM_INFO
	.align		4
.L_57:
        /*0148*/ 	.byte	0x04, 0x17
        /*014a*/ 	.short	(.L_59 - .L_58)
.L_58:
        /*014c*/ 	.word	0x00000000
        /*0150*/ 	.short	0x0015
        /*0152*/ 	.short	0x00a8
        /*0154*/ 	.byte	0x00, 0xf5, 0x21, 0x00


	//----- nvinfo : EIATTR_KPARAM_INFO
	.align		4
.L_59:
        /*0158*/ 	.byte	0x04, 0x17
        /*015a*/ 	.short	(.L_61 - .L_60)
.L_60:
        /*015c*/ 	.word	0x00000000
        /*0160*/ 	.short	0x0014
        /*0162*/ 	.short	0x00a0
        /*0164*/ 	.byte	0x00, 0xf5, 0x21, 0x00


	//----- nvinfo : EIATTR_KPARAM_INFO
	.align		4
.L_61:
        /*0168*/ 	.byte	0x04, 0x17
        /*016a*/ 	.short	(.L_63 - .L_62)
.L_62:
        /*016c*/ 	.word	0x00000000
        /*0170*/ 	.short	0x0013
        /*0172*/ 	.short	0x0098
        /*0174*/ 	.byte	0x00, 0xf5, 0x21, 0x00


	//----- nvinfo : EIATTR_KPARAM_INFO
	.align		4
.L_63:
        /*0178*/ 	.byte	0x04, 0x17
        /*017a*/ 	.short	(.L_65 - .L_64)
.L_64:
        /*017c*/ 	.word	0x00000000
        /*0180*/ 	.short	0x0012
        /*0182*/ 	.short	0x0090
        /*0184*/ 	.byte	0x00, 0xf5, 0x21, 0x00


	//----- nvinfo : EIATTR_KPARAM_INFO
	.align		4
.L_65:
        /*0188*/ 	.byte	0x04, 0x17
        /*018a*/ 	.short	(.L_67 - .L_66)
.L_66:
        /*018c*/ 	.word	0x00000000
        /*0190*/ 	.short	0x0011
        /*0192*/ 	.short	0x0088
        /*0194*/ 	.byte	0x00, 0xf5, 0x21, 0x00


	//----- nvinfo : EIATTR_KPARAM_INFO
	.align		4
.L_67:
        /*0198*/ 	.byte	0x04, 0x17
        /*019a*/ 	.short	(.L_69 - .L_68)
.L_68:
        /*019c*/ 	.word	0x00000000
        /*01a0*/ 	.short	0x0010
        /*01a2*/ 	.short	0x0080
        /*01a4*/ 	.byte	0x00, 0xf5, 0x21, 0x00


	//----- nvinfo : EIATTR_KPARAM_INFO
	.align		4
.L_69:
        /*01a8*/ 	.byte	0x04, 0x17
        /*01aa*/ 	.short	(.L_71 - .L_70)
.L_70:
        /*01ac*/ 	.word	0x00000000
        /*01b0*/ 	.short	0x000f
        /*01b2*/ 	.short	0x0078
        /*01b4*/ 	.byte	0x00, 0xf5, 0x21, 0x00


	//----- nvinfo : EIATTR_KPARAM_INFO
	.align		4
.L_71:
        /*01b8*/ 	.byte	0x04, 0x17
        /*01ba*/ 	.short	(.L_73 - .L_72)
.L_72:
        /*01bc*/ 	.word	0x00000000
        /*01c0*/ 	.short	0x000e
        /*01c2*/ 	.short	0x0070
        /*01c4*/ 	.byte	0x00, 0xf5, 0x21, 0x00


	//----- nvinfo : EIATTR_KPARAM_INFO
	.align		4
.L_73:
        /*01c8*/ 	.byte	0x04, 0x17
        /*01ca*/ 	.short	(.L_75 - .L_74)
.L_74:
        /*01cc*/ 	.word	0x00000000
        /*01d0*/ 	.short	0x000d
        /*01d2*/ 	.short	0x0068
        /*01d4*/ 	.byte	0x00, 0xf5, 0x21, 0x00


	//----- nvinfo : EIATTR_KPARAM_INFO
	.align		4
.L_75:
        /*01d8*/ 	.byte	0x04, 0x17
        /*01da*/ 	.short	(.L_77 - .L_76)
.L_76:
        /*01dc*/ 	.word	0x00000000
        /*01e0*/ 	.short	0x000c
        /*01e2*/ 	.short	0x0060
        /*01e4*/ 	.byte	0x00, 0xf5, 0x21, 0x00


	//----- nvinfo : EIATTR_KPARAM_INFO
	.align		4
.L_77:
        /*01e8*/ 	.byte	0x04, 0x17
        /*01ea*/ 	.short	(.L_79 - .L_78)
.L_78:
        /*01ec*/ 	.word	0x00000000
        /*01f0*/ 	.short	0x000b
        /*01f2*/ 	.short	0x0058
        /*01f4*/ 	.byte	0x00, 0xf5, 0x21, 0x00


	//----- nvinfo : EIATTR_KPARAM_INFO
	.align		4
.L_79:
        /*01f8*/ 	.byte	0x04, 0x17
        /*01fa*/ 	.short	(.L_81 - .L_80)
.L_80:
        /*01fc*/ 	.word	0x00000000
        /*0200*/ 	.short	0x000a
        /*0202*/ 	.short	0x0050
        /*0204*/ 	.byte	0x00, 0xf5, 0x21, 0x00


	//----- nvinfo : EIATTR_KPARAM_INFO
	.align		4
.L_81:
        /*0208*/ 	.byte	0x04, 0x17
        /*020a*/ 	.short	(.L_83 - .L_82)
.L_82:
        /*020c*/ 	.word	0x00000000
        /*0210*/ 	.short	0x0009
        /*0212*/ 	.short	0x0048
        /*0214*/ 	.byte	0x00, 0xf5, 0x21, 0x00


	//----- nvinfo : EIATTR_KPARAM_INFO
	.align		4
.L_83:
        /*0218*/ 	.byte	0x04, 0x17
        /*021a*/ 	.short	(.L_85 - .L_84)
.L_84:
        /*021c*/ 	.word	0x00000000
        /*0220*/ 	.short	0x0008
        /*0222*/ 	.short	0x0040
        /*0224*/ 	.byte	0x00, 0xf5, 0x21, 0x00


	//----- nvinfo : EIATTR_KPARAM_INFO
	.align		4
.L_85:
        /*0228*/ 	.byte	0x04, 0x17
        /*022a*/ 	.short	(.L_87 - .L_86)
.L_86:
        /*022c*/ 	.word	0x00000000
        /*0230*/ 	.short	0x0007
        /*0232*/ 	.short	0x0038
        /*0234*/ 	.byte	0x00, 0xf5, 0x21, 0x00


	//----- nvinfo : EIATTR_KPARAM_INFO
	.align		4
.L_87:
        /*0238*/ 	.byte	0x04, 0x17
        /*023a*/ 	.short	(.L_89 - .L_88)
.L_88:
        /*023c*/ 	.word	0x00000000
        /*0240*/ 	.short	0x0006
        /*0242*/ 	.short	0x0030
        /*0244*/ 	.byte	0x00, 0xf5, 0x21, 0x00


	//----- nvinfo : EIATTR_KPARAM_INFO
	.align		4
.L_89:
        /*0248*/ 	.byte	0x04, 0x17
        /*024a*/ 	.short	(.L_91 - .L_90)
.L_90:
        /*024c*/ 	.word	0x00000000
        /*0250*/ 	.short	0x0005
        /*0252*/ 	.short	0x0028
        /*0254*/ 	.byte	0x00, 0xf5, 0x21, 0x00


	//----- nvinfo : EIATTR_KPARAM_INFO
	.align		4
.L_91:
        /*0258*/ 	.byte	0x04, 0x17
        /*025a*/ 	.short	(.L_93 - .L_92)
.L_92:
        /*025c*/ 	.word	0x00000000
        /*0260*/ 	.short	0x0004
        /*0262*/ 	.short	0x0020
        /*0264*/ 	.byte	0x00, 0xf5, 0x21, 0x00


	//----- nvinfo : EIATTR_KPARAM_INFO
	.align		4
.L_93:
        /*0268*/ 	.byte	0x04, 0x17
        /*026a*/ 	.short	(.L_95 - .L_94)
.L_94:
        /*026c*/ 	.word	0x00000000
        /*0270*/ 	.short	0x0003
        /*0272*/ 	.short	0x0018
        /*0274*/ 	.byte	0x00, 0xf5, 0x21, 0x00


	//----- nvinfo : EIATTR_KPARAM_INFO
	.align		4
.L_95:
        /*0278*/ 	.byte	0x04, 0x17
        /*027a*/ 	.short	(.L_97 - .L_96)
.L_96:
        /*027c*/ 	.word	0x00000000
        /*0280*/ 	.short	0x0002
        /*0282*/ 	.short	0x0010
        /*0284*/ 	.byte	0x00, 0xf5, 0x21, 0x00


	//----- nvinfo : EIATTR_KPARAM_INFO
	.align		4
.L_97:
        /*0288*/ 	.byte	0x04, 0x17
        /*028a*/ 	.short	(.L_99 - .L_98)
.L_98:
        /*028c*/ 	.word	0x00000000
        /*0290*/ 	.short	0x0001
        /*0292*/ 	.short	0x0008
        /*0294*/ 	.byte	0x00, 0xf5, 0x21, 0x00


	//----- nvinfo : EIATTR_KPARAM_INFO
	.align		4
.L_99:
        /*0298*/ 	.byte	0x04, 0x17
        /*029a*/ 	.short	(.L_101 - .L_100)
.L_100:
        /*029c*/ 	.word	0x00000000
        /*02a0*/ 	.short	0x0000
        /*02a2*/ 	.short	0x0000
        /*02a4*/ 	.byte	0x00, 0xf5, 0x21, 0x00


	//----- nvinfo : EIATTR_SPARSE_MMA_MASK
	.align		4
.L_101:
        /*02a8*/ 	.byte	0x03, 0x50
        /*02aa*/ 	.short	0x0000


	//----- nvinfo : EIATTR_MAXREG_COUNT
	.align		4
        /*02ac*/ 	.byte	0x03, 0x1b
        /*02ae*/ 	.short	0x00ff


	//----- nvinfo : EIATTR_MERCURY_ISA_VERSION
	.align		4
        /*02b0*/ 	.byte	0x03, 0x5f
        /*02b2*/ 	.short	0x0101


	//----- nvinfo : EIATTR_VRC_CTA_INIT_COUNT
	.align		4
        /*02b4*/ 	.byte	0x02, 0x4a
	.zero		1
	.zero		1


	//----- nvinfo : EIATTR_EXIT_INSTR_OFFSETS
	.align		4
        /*02b8*/ 	.byte	0x04, 0x1c
        /*02ba*/ 	.short	(.L_103 - .L_102)


	//   ....[0]....
.L_102:
        /*02bc*/ 	.word	0x00000080


	//   ....[1]....
        /*02c0*/ 	.word	0x000026d0


	//   ....[2]....
        /*02c4*/ 	.word	0x000027d0


	//   ....[3]....
        /*02c8*/ 	.word	0x000035a0


	//----- nvinfo : EIATTR_CRS_STACK_SIZE
	.align		4
.L_103:
        /*02cc*/ 	.byte	0x04, 0x1e
        /*02ce*/ 	.short	(.L_105 - .L_104)
.L_104:
        /*02d0*/ 	.word	0x00000000


	//----- nvinfo : EIATTR_CBANK_PARAM_SIZE
	.align		4
.L_105:
        /*02d4*/ 	.byte	0x03, 0x19
        /*02d6*/ 	.short	0x013c


	//----- nvinfo : EIATTR_PARAM_CBANK
	.align		4
        /*02d8*/ 	.byte	0x04, 0x0a
        /*02da*/ 	.short	(.L_107 - .L_106)
	.align		4
.L_106:
        /*02dc*/ 	.word	index@(.nv.constant0._Z17f0_LFA_cudaKernelPdS_S_S_S_S_S_S_S_S_S_S_S_S_S_S_S_S_S_S_S_S_S_S_S_S_S_S_S_S_S_S_S_S_S_S_iiiidi)
        /*02e0*/ 	.short	0x0380
        /*02e2*/ 	.short	0x013c


	//----- nvinfo : EIATTR_SW_WAR
	.align		4
.L_107:
        /*02e4*/ 	.byte	0x04, 0x36
        /*02e6*/ 	.short	(.L_109 - .L_108)
.L_108:
        /*02e8*/ 	.word	0x00000008
.L_109:


//--------------------- .nv.callgraph             --------------------------
	.section	.nv.callgraph,"",@"SHT_CUDA_CALLGRAPH"
	.align	4
	.sectionentsize	8
	.align		4
        /*0000*/ 	.word	0x00000000
	.align		4
        /*0004*/ 	.word	0xffffffff
	.align		4
        /*0008*/ 	.word	0x00000000
	.align		4
        /*000c*/ 	.word	0xfffffffe
	.align		4
        /*0010*/ 	.word	0x00000000
	.align		4
        /*0014*/ 	.word	0xfffffffd
	.align		4
        /*0018*/ 	.word	0x00000000
	.align		4
        /*001c*/ 	.word	0xfffffffc


//--------------------- .nv.constant4             --------------------------
	.section	.nv.constant4,"a",@progbits
	.align	8
	.align		8
.nv.constant4:
        /*0000*/ 	.dword	__cudart_i2opi_d
	.align		8
        /*0008*/ 	.dword	__cudart_sin_cos_coeffs


//--------------------- .text._Z17f0_LFA_cudaKernelPdS_S_S_S_S_S_S_S_S_S_S_S_S_S_S_S_S_S_S_S_S_S_S_S_S_S_S_S_S_S_S_S_S_S_S_iiiidi --------------------------
	.section	.text._Z17f0_LFA_cudaKernelPdS_S_S_S_S_S_S_S_S_S_S_S_S_S_S_S_S_S_S_S_S_S_S_S_S_S_S_S_S_S_S_S_S_S_S_iiiidi,"ax",@progbits
	.align	128
        .global         _Z17f0_LFA_cudaKernelPdS_S_S_S_S_S_S_S_S_S_S_S_S_S_S_S_S_S_S_S_S_S_S_S_S_S_S_S_S_S_S_S_S_S_S_iiiidi
        .type           _Z17f0_LFA_cudaKernelPdS_S_S_S_S_S_S_S_S_S_S_S_S_S_S_S_S_S_S_S_S_S_S_S_S_S_S_S_S_S_S_S_S_S_S_iiiidi,@function
        .size           _Z17f0_LFA_cudaKernelPdS_S_S_S_S_S_S_S_S_S_S_S_S_S_S_S_S_S_S_S_S_S_S_S_S_S_S_S_S_S_S_S_S_S_S_iiiidi,(.L_x_65 - _Z17f0_LFA_cudaKernelPdS_S_S_S_S_S_S_S_S_S_S_S_S_S_S_S_S_S_S_S_S_S_S_S_S_S_S_S_S_S_S_S_S_S_S_iiiidi)
        .other          _Z17f0_LFA_cudaKernelPdS_S_S_S_S_S_S_S_S_S_S_S_S_S_S_S_S_S_S_S_S_S_S_S_S_S_S_S_S_S_S_S_S_S_S_iiiidi,@"STO_CUDA_ENTRY STV_DEFAULT"
_Z17f0_LFA_cudaKernelPdS_S_S_S_S_S_S_S_S_S_S_S_S_S_S_S_S_S_S_S_S_S_S_S_S_S_S_S_S_S_S_S_S_S_S_iiiidi:
.text._Z17f0_LFA_cudaKernelPdS_S_S_S_S_S_S_S_S_S_S_S_S_S_S_S_S_S_S_S_S_S_S_S_S_S_S_S_S_S_S_S_S_S_S_iiiidi:
[----:B------:R-:W0:Y:S01]  /*0000*/  LDC R1, c[0x0][0x37c] ;  /* 0x0000df00ff017b82 */ /* 0x000e220000000800 */
[----:B------:R-:W1:Y:S07]  /*0010*/  S2R R12, SR_TID.X ;  /* 0x00000000000c7919 */ /* 0x000e6e0000002100 */
[----:B------:R-:W1:Y:S01]  /*0020*/  S2UR UR4, SR_CTAID.X ;  /* 0x00000000000479c3 */ /* 0x000e620000002500 */
[----:B------:R-:W2:Y:S01]  /*0030*/  LDCU UR5, c[0x0][0x4a0] ;  /* 0x00009400ff0577ac */ /* 0x000ea20008000800 */
[----:B0-----:R-:W-:-:S06]  /*0040*/  VIADD R1, R1, 0xffffffd8 ;  /* 0xffffffd801017836 */ /* 0x001fcc0000000000 */
[----:B------:R-:W1:Y:S02]  /*0050*/  LDC R3, c[0x0][0x360] ;  /* 0x0000d800ff037b82 */ /* 0x000e640000000800 */
[----:B-1----:R-:W-:-:S05]  /*0060*/  IMAD R12, R3, UR4, R12 ;  /* 0x00000004030c7c24 */ /* 0x002fca000f8e020c */
[----:B--2---:R-:W-:-:S13]  /*0070*/  ISETP.GE.AND P0, PT, R12, UR5, PT ;  /* 0x000000050c007c0c */ /* 0x004fda000bf06270 */
[----:B------:R-:W-:Y:S05]  /*0080*/  @P0 EXIT ;  /* 0x000000000000094d */ /* 0x000fea0003800000 */
[----:B------:R-:W0:Y:S01]  /*0090*/  LDCU UR4, c[0x0][0x4a4] ;  /* 0x00009480ff0477ac */ /* 0x000e220008000800 */
[----:B------:R-:W1:Y:S01]  /*00a0*/  LDCU.64 UR8, c[0x0][0x358] ;  /* 0x00006b00ff0877ac */ /* 0x000e620008000a00 */
[----:B0-----:R-:W-:-:S05]  /*00b0*/  IMAD.U32 R11, RZ, RZ, UR4 ;  /* 0x00000004ff0b7e24 */ /* 0x001fca000f8e00ff */
[----:B------:R-:W-:-:S13]  /*00c0*/  ISETP.GE.AND P0, PT, R11, 0x1, PT ;  /* 0x000000010b00780c */ /* 0x000fda0003f06270 */
[----:B-1----:R-:W-:Y:S05]  /*00d0*/  @!P0 BRA `(.L_x_0) ;  /* 0x0000002400748947 */ /* 0x002fea0003800000 */
[----:B------:R-:W0:Y:S01]  /*00e0*/  LDC.64 R28, c[0x0][0x380] ;  /* 0x0000e000ff1c7b82 */ /* 0x000e220000000a00 */
[----:B------:R-:W-:Y:S02]  /*00f0*/  VIADD R13, R11, 0xffffffff ;  /* 0xffffffff0b0d7836 */ /* 0x000fe40000000000 */
[----:B------:R-:W-:-:S05]  /*0100*/  IMAD.MOV.U32 R14, RZ, RZ, RZ ;  /* 0x000000ffff0e7224 */ /* 0x000fca00078e00ff */
[----:B------:R-:W1:Y:S08]  /*0110*/  LDC.64 R26, c[0x0][0x388] ;  /* 0x0000e200ff1a7b82 */ /* 0x000e700000000a00 */
[----:B------:R-:W2:Y:S08]  /*0120*/  LDC.64 R24, c[0x0][0x390] ;  /* 0x0000e400ff187b82 */ /* 0x000eb00000000a00 */
[----:B------:R-:W3:Y:S01]  /*0130*/  LDC.64 R22, c[0x0][0x398] ;  /* 0x0000e600ff167b82 */ /* 0x000ee20000000a00 */
[----:B0-----:R-:W-:-:S04]  /*0140*/  IMAD.WIDE R28, R12, 0x8, R28 ;  /* 0x000000080c1c7825 */ /* 0x001fc800078e021c */
[----:B-1----:R-:W-:-:S04]  /*0150*/  IMAD.WIDE R26, R12, 0x8, R26 ;  /* 0x000000080c1a7825 */ /* 0x002fc800078e021a */
[----:B--2---:R-:W-:-:S04]  /*0160*/  IMAD.WIDE R24, R12, 0x8, R24 ;  /* 0x000000080c187825 */ /* 0x004fc800078e0218 */
[----:B---3--:R-:W-:-:S07]  /*0170*/  IMAD.WIDE R22, R12, 0x8, R22 ;  /* 0x000000080c167825 */ /* 0x008fce00078e0216 */
.L_x_40:
[----:B-1----:R-:W0:Y:S01]  /*0180*/  LDC.64 R8, c[0x0][0x478] ;  /* 0x00011e00ff087b82 */ /* 0x002e220000000a00 */
[----:B------:R-:W1:Y:S07]  /*0190*/  LDCU UR4, c[0x0][0x4a0] ;  /* 0x00009400ff0477ac */ /* 0x000e6e0008000800 */
[----:B------:R-:W2:Y:S01]  /*01a0*/  LDC.64 R20, c[0x0][0x460] ;  /* 0x00011800ff147b82 */ /* 0x000ea20000000a00 */
[C---:B-1----:R-:W-:Y:S02]  /*01b0*/  IMAD R15, R14.reuse, UR4, R12 ;  /* 0x000000040e0f7c24 */ /* 0x042fe4000f8e020c */
[----:B0-----:R-:W-:-:S06]  /*01c0*/  IMAD.WIDE.U32 R8, R14, 0x8, R8 ;  /* 0x000000080e087825 */ /* 0x001fcc00078e0008 */
[----:B------:R-:W3:Y:S01]  /*01d0*/  LDG.E.64 R8, desc[UR8][R8.64] ;  /* 0x0000000808087981 */ /* 0x000ee2000c1e1b00 */
[----:B--2---:R-:W-:-:S05]  /*01e0*/  IMAD.WIDE R20, R15, 0x8, R20 ;  /* 0x000000080f147825 */ /* 0x004fca00078e0214 */
[----:B------:R-:W2:Y:S01]  /*01f0*/  LDG.E.64 R42, desc[UR8][R20.64] ;  /* 0x00000008142a7981 */ /* 0x000ea2000c1e1b00 */
[----:B------:R-:W-:Y:S01]  /*0200*/  BSSY.RECONVERGENT B0, `(.L_x_1) ;  /* 0x0000008000007945 */ /* 0x000fe20003800200 */
[----:B------:R-:W-:Y:S01]  /*0210*/  IMAD.MOV.U32 R19, RZ, RZ, 0x40000000 ;  /* 0x40000000ff137424 */ /* 0x000fe200078e00ff */
[----:B------:R-:W-:Y:S01]  /*0220*/  MOV R0, 0x280 ;  /* 0x0000028000007802 */ /* 0x000fe20000000f00 */
[----:B------:R-:W-:Y:S01]  /*0230*/  UMOV UR4, URZ ;  /* 0x000000ff00047c82 */ /* 0x000fe20008000000 */
[----:B---3--:R0:W1:Y:S01]  /*0240*/  F2I.F64.TRUNC R16, R8 ;  /* 0x0000000800107311 */ /* 0x008062000030d100 */
[----:B--2---:R-:W-:-:S10]  /*0250*/  DADD R86, -RZ, |R42| ;  /* 0x00000000ff567229 */ /* 0x004fd4000000052a */
[----:B01----:R-:W-:-:S07]  /*0260*/  IMAD.MOV.U32 R82, RZ, RZ, R86 ;  /* 0x000000ffff527224 */ /* 0x003fce00078e0056 */
[----:B------:R-:W-:Y:S05]  /*0270*/  CALL.REL.NOINC `($_Z17f0_LFA_cudaKernelPdS_S_S_S_S_S_S_S_S_S_S_S_S_S_S_S_S_S_S_S_S_S_S_S_S_S_S_S_S_S_S_S_S_S_S_iiiidi$__internal_accurate_pow) ;  /* 0x0000003800f87944 */ /* 0x000fea0003c00000 */
[----:B------:R-:W-:Y:S05]  /*0280*/  BSYNC.RECONVERGENT B0 ;  /* 0x0000000000007941 */ /* 0x000fea0003800200 */
.L_x_1:
[----:B------:R-:W0:Y:S02]  /*0290*/  LDC.64 R30, c[0x0][0x468] ;  /* 0x00011a00ff1e7b82 */ /* 0x000e240000000a00 */
[----:B0-----:R-:W-:-:S05]  /*02a0*/  IMAD.WIDE R30, R15, 0x8, R30 ;  /* 0x000000080f1e7825 */ /* 0x001fca00078e021e */
[----:B------:R-:W2:Y:S01]  /*02b0*/  LDG.E.64 R10, desc[UR8][R30.64] ;  /* 0x000000081e0a7981 */ /* 0x000ea2000c1e1b00 */
[C---:B------:R-:W-:Y:S01]  /*02c0*/  DADD R8, R42.reuse, 2 ;  /* 0x400000002a087429 */ /* 0x040fe20000000000 */
[----:B------:R-:W-:Y:S01]  /*02d0*/  BSSY.RECONVERGENT B0, `(.L_x_2) ;  /* 0x000000f000007945 */ /* 0x000fe20003800200 */
[----:B------:R-:W-:-:S06]  /*02e0*/  DSETP.NEU.AND P0, PT, R42, RZ, PT ;  /* 0x000000ff2a00722a */ /* 0x000fcc0003f0d000 */
[----:B------:R-:W-:Y:S02]  /*02f0*/  FSEL R34, R64, RZ, P0 ;  /* 0x000000ff40227208 */ /* 0x000fe40000000000 */
[----:B------:R-:W-:Y:S02]  /*0300*/  LOP3.LUT R8, R9, 0x7ff00000, RZ, 0xc0, !PT ;  /* 0x7ff0000009087812 */ /* 0x000fe400078ec0ff */
[----:B------:R-:W-:Y:S02]  /*0310*/  FSEL R35, R65, RZ, P0 ;  /* 0x000000ff41237208 */ /* 0x000fe40000000000 */
[----:B------:R-:W-:Y:S01]  /*0320*/  ISETP.NE.AND P1, PT, R8, 0x7ff00000, PT ;  /* 0x7ff000000800780c */ /* 0x000fe20003f25270 */
[----:B--2---:R-:W-:-:S10]  /*0330*/  DADD R86, -RZ, |R10| ;  /* 0x00000000ff567229 */ /* 0x004fd4000000050a */
[----:B------:R-:W-:Y:S02]  /*0340*/  IMAD.MOV.U32 R82, RZ, RZ, R86 ;  /* 0x000000ffff527224 */ /* 0x000fe400078e0056 */
[----:B------:R-:W-:Y:S05]  /*0350*/  @P1 BRA `(.L_x_3) ;  /* 0x0000000000181947 */ /* 0x000fea0003800000 */
[----:B------:R-:W-:-:S14]  /*0360*/  DSETP.NAN.AND P0, PT, R42, R42, PT ;  /* 0x0000002a2a00722a */ /* 0x000fdc0003f08000 */
[----:B------:R-:W-:Y:S01]  /*0370*/  @P0 DADD R34, R42, 2 ;  /* 0x400000002a220429 */ /* 0x000fe20000000000 */
[----:B------:R-:W-:Y:S10]  /*0380*/  @P0 BRA `(.L_x_3) ;  /* 0x00000000000c0947 */ /* 0x000ff40003800000 */
[----:B------:R-:W-:-:S14]  /*0390*/  DSETP.NEU.AND P0, PT, |R42|, +INF , PT ;  /* 0x7ff000002a00742a */ /* 0x000fdc0003f0d200 */
[----:B------:R-:W-:Y:S02]  /*03a0*/  @!P0 IMAD.MOV.U32 R34, RZ, RZ, 0x0 ;  /* 0x00000000ff228424 */ /* 0x000fe400078e00ff */
[----:B------:R-:W-:-:S07]  /*03b0*/  @!P0 IMAD.MOV.U32 R35, RZ, RZ, 0x7ff00000 ;  /* 0x7ff00000ff238424 */ /* 0x000fce00078e00ff */
.L_x_3:
[----:B------:R-:W-:Y:S05]  /*03c0*/  BSYNC.RECONVERGENT B0 ;  /* 0x0000000000007941 */ /* 0x000fea0003800200 */
.L_x_2:
[----:B------:R-:W-:Y:S01]  /*03d0*/  BSSY.RECONVERGENT B0, `(.L_x_4) ;  /* 0x0000004000007945 */ /* 0x000fe20003800200 */
[----:B------:R-:W-:Y:S01]  /*03e0*/  IMAD.MOV.U32 R19, RZ, RZ, 0x40000000 ;  /* 0x40000000ff137424 */ /* 0x000fe200078e00ff */
[----:B------:R-:W-:-:S07]  /*03f0*/  MOV R0, 0x410 ;  /* 0x0000041000007802 */ /* 0x000fce0000000f00 */
[----:B------:R-:W-:Y:S05]  /*0400*/  CALL.REL.NOINC `($_Z17f0_LFA_cudaKernelPdS_S_S_S_S_S_S_S_S_S_S_S_S_S_S_S_S_S_S_S_S_S_S_S_S_S_S_S_S_S_S_S_S_S_S_iiiidi$__internal_accurate_pow) ;  /* 0x0000003800947944 */ /* 0x000fea0003c00000 */
[----:B------:R-:W-:Y:S05]  /*0410*/  BSYNC.RECONVERGENT B0 ;  /* 0x0000000000007941 */ /* 0x000fea0003800200 */
.L_x_4:
[----:B------:R-:W0:Y:S02]  /*0420*/  LDC.64 R32, c[0x0][0x470] ;  /* 0x00011c00ff207b82 */ /* 0x000e240000000a00 */
[----:B0-----:R-:W-:-:S05]  /*0430*/  IMAD.WIDE R32, R15, 0x8, R32 ;  /* 0x000000080f207825 */ /* 0x001fca00078e0220 */
[----:B------:R-:W2:Y:S01]  /*0440*/  LDG.E.64 R8, desc[UR8][R32.64] ;  /* 0x0000000820087981 */ /* 0x000ea2000c1e1b00 */
[C---:B------:R-:W-:Y:S01]  /*0450*/  DADD R18, R10.reuse, 2 ;  /* 0x400000000a127429 */ /* 0x040fe20000000000 */
[----:B------:R-:W-:Y:S01]  /*0460*/  BSSY.RECONVERGENT B0, `(.L_x_5) ;  /* 0x0000012000007945 */ /* 0x000fe20003800200 */
[----:B------:R-:W-:Y:S02]  /*0470*/  DSETP.NEU.AND P0, PT, R10, RZ, PT ;  /* 0x000000ff0a00722a */ /* 0x000fe40003f0d000 */
[----:B------:R-:W-:Y:S02]  /*0480*/  DSETP.NEU.AND P3, PT, R42, 1, PT ;  /* 0x3ff000002a00742a */ /* 0x000fe40003f6d000 */
[----:B------:R-:W-:Y:S02]  /*0490*/  DSETP.NEU.AND P2, PT, R10, 1, PT ;  /* 0x3ff000000a00742a */ /* 0x000fe40003f4d000 */
[----:B------:R-:W-:Y:S02]  /*04a0*/  FSEL R64, R64, RZ, P0 ;  /* 0x000000ff40407208 */ /* 0x000fe40000000000 */
[----:B------:R-:W-:-:S02]  /*04b0*/  LOP3.LUT R18, R19, 0x7ff00000, RZ, 0xc0, !PT ;  /* 0x7ff0000013127812 */ /* 0x000fc400078ec0ff */
[----:B------:R-:W-:Y:S02]  /*04c0*/  FSEL R65, R65, RZ, P0 ;  /* 0x000000ff41417208 */ /* 0x000fe40000000000 */
[----:B------:R-:W-:Y:S02]  /*04d0*/  ISETP.NE.AND P1, PT, R18, 0x7ff00000, PT ;  /* 0x7ff000001200780c */ /* 0x000fe40003f25270 */
[----:B------:R-:W-:Y:S02]  /*04e0*/  FSEL R34, R34, RZ, P3 ;  /* 0x000000ff22227208 */ /* 0x000fe40001800000 */
[----:B------:R-:W-:Y:S01]  /*04f0*/  FSEL R35, R35, 1.875, P3 ;  /* 0x3ff0000023237808 */ /* 0x000fe20001800000 */
[----:B--2---:R-:W-:-:S08]  /*0500*/  DADD R86, -RZ, |R8| ;  /* 0x00000000ff567229 */ /* 0x004fd00000000508 */
[----:B------:R-:W-:Y:S05]  /*0510*/  @P1 BRA `(.L_x_6) ;  /* 0x0000000000181947 */ /* 0x000fea0003800000 */
[----:B------:R-:W-:-:S14]  /*0520*/  DSETP.NAN.AND P0, PT, R10, R10, PT ;  /* 0x0000000a0a00722a */ /* 0x000fdc0003f08000 */
[----:B------:R-:W-:Y:S01]  /*0530*/  @P0 DADD R64, R10, 2 ;  /* 0x400000000a400429 */ /* 0x000fe20000000000 */
[----:B------:R-:W-:Y:S10]  /*0540*/  @P0 BRA `(.L_x_6) ;  /* 0x00000000000c0947 */ /* 0x000ff40003800000 */
[----:B------:R-:W-:-:S14]  /*0550*/  DSETP.NEU.AND P0, PT, |R10|, +INF , PT ;  /* 0x7ff000000a00742a */ /* 0x000fdc0003f0d200 */
[----:B------:R-:W-:Y:S01]  /*0560*/  @!P0 MOV R64, 0x0 ;  /* 0x0000000000408802 */ /* 0x000fe20000000f00 */
[----:B------:R-:W-:-:S07]  /*0570*/  @!P0 IMAD.MOV.U32 R65, RZ, RZ, 0x7ff00000 ;  /* 0x7ff00000ff418424 */ /* 0x000fce00078e00ff */
.L_x_6:
[----:B------:R-:W-:Y:S05]  /*0580*/  BSYNC.RECONVERGENT B0 ;  /* 0x0000000000007941 */ /* 0x000fea0003800200 */
.L_x_5:
[----:B------:R-:W-:Y:S01]  /*0590*/  FSEL R18, R64, RZ, P2 ;  /* 0x000000ff40127208 */ /* 0x000fe20001000000 */
[----:B------:R-:W-:Y:S01]  /*05a0*/  BSSY.RECONVERGENT B0, `(.L_x_7) ;  /* 0x0000007000007945 */ /* 0x000fe20003800200 */
[----:B------:R-:W-:Y:S01]  /*05b0*/  FSEL R19, R65, 1.875, P2 ;  /* 0x3ff0000041137808 */ /* 0x000fe20001000000 */
[----:B------:R-:W-:Y:S01]  /*05c0*/  IMAD.MOV.U32 R82, RZ, RZ, R86 ;  /* 0x000000ffff527224 */ /* 0x000fe200078e0056 */
[----:B------:R-:W-:-:S04]  /*05d0*/  MOV R0, 0x610 ;  /* 0x0000061000007802 */ /* 0x000fc80000000f00 */
[----:B------:R-:W-:Y:S01]  /*05e0*/  DADD R34, R34, R18 ;  /* 0x0000000022227229 */ /* 0x000fe20000000012 */
[----:B------:R-:W-:-:S10]  /*05f0*/  IMAD.MOV.U32 R19, RZ, RZ, 0x40000000 ;  /* 0x40000000ff137424 */ /* 0x000fd400078e00ff */
[----:B------:R-:W-:Y:S05]  /*0600*/  CALL.REL.NOINC `($_Z17f0_LFA_cudaKernelPdS_S_S_S_S_S_S_S_S_S_S_S_S_S_S_S_S_S_S_S_S_S_S_S_S_S_S_S_S_S_S_S_S_S_S_iiiidi$__internal_accurate_pow) ;  /* 0x0000003800147944 */ /* 0x000fea0003c00000 */
[----:B------:R-:W-:Y:S05]  /*0610*/  BSYNC.RECONVERGENT B0 ;  /* 0x0000000000007941 */ /* 0x000fea0003800200 */
.L_x_7:
[C---:B------:R-:W-:Y:S01]  /*0620*/  DADD R18, |R8|.reuse, 2 ;  /* 0x4000000008127429 */ /* 0x040fe20000000200 */
[----:B------:R-:W-:Y:S01]  /*0630*/  BSSY.RECONVERGENT B0, `(.L_x_8) ;  /* 0x000000e000007945 */ /* 0x000fe20003800200 */
[C---:B------:R-:W-:Y:S02]  /*0640*/  DSETP.NEU.AND P0, PT, R8.reuse, RZ, PT ;  /* 0x000000ff0800722a */ /* 0x040fe40003f0d000 */
[----:B------:R-:W-:-:S04]  /*0650*/  DSETP.NEU.AND P2, PT, |R8|, 1, PT ;  /* 0x3ff000000800742a */ /* 0x000fc80003f4d200 */
[----:B------:R-:W-:Y:S02]  /*0660*/  FSEL R64, R64, RZ, P0 ;  /* 0x000000ff40407208 */ /* 0x000fe40000000000 */
[----:B------:R-:W-:Y:S02]  /*0670*/  LOP3.LUT R18, R19, 0x7ff00000, RZ, 0xc0, !PT ;  /* 0x7ff0000013127812 */ /* 0x000fe400078ec0ff */
[----:B------:R-:W-:Y:S02]  /*0680*/  FSEL R65, R65, RZ, P0 ;  /* 0x000000ff41417208 */ /* 0x000fe40000000000 */
[----:B------:R-:W-:-:S13]  /*0690*/  ISETP.NE.AND P1, PT, R18, 0x7ff00000, PT ;  /* 0x7ff000001200780c */ /* 0x000fda0003f25270 */
[----:B------:R-:W-:Y:S05]  /*06a0*/  @P1 BRA `(.L_x_9) ;  /* 0x0000000000181947 */ /* 0x000fea0003800000 */
[----:B------:R-:W-:-:S14]  /*06b0*/  DSETP.NAN.AND P0, PT, R8, R8, PT ;  /* 0x000000080800722a */ /* 0x000fdc0003f08000 */
[----:B------:R-:W-:Y:S01]  /*06c0*/  @P0 DADD R64, |R8|, 2 ;  /* 0x4000000008400429 */ /* 0x000fe20000000200 */
[----:B------:R-:W-:Y:S10]  /*06d0*/  @P0 BRA `(.L_x_9) ;  /* 0x00000000000c0947 */ /* 0x000ff40003800000 */
[----:B------:R-:W-:-:S14]  /*06e0*/  DSETP.NEU.AND P0, PT, |R8|, +INF , PT ;  /* 0x7ff000000800742a */ /* 0x000fdc0003f0d200 */
[----:B------:R-:W-:Y:S02]  /*06f0*/  @!P0 IMAD.MOV.U32 R64, RZ, RZ, 0x0 ;  /* 0x00000000ff408424 */ /* 0x000fe400078e00ff */
[----:B------:R-:W-:-:S07]  /*0700*/  @!P0 IMAD.MOV.U32 R65, RZ, RZ, 0x7ff00000 ;  /* 0x7ff00000ff418424 */ /* 0x000fce00078e00ff */
.L_x_9:
[----:B------:R-:W-:Y:S05]  /*0710*/  BSYNC.RECONVERGENT B0 ;  /* 0x0000000000007941 */ /* 0x000fea0003800200 */
.L_x_8:
[----:B------:R-:W-:Y:S01]  /*0720*/  FSEL R18, R64, RZ, P2 ;  /* 0x000000ff40127208 */ /* 0x000fe20001000000 */
[----:B------:R-:W-:Y:S01]  /*0730*/  IMAD.MOV.U32 R44, RZ, RZ, 0x0 ;  /* 0x00000000ff2c7424 */ /* 0x000fe200078e00ff */
[----:B------:R-:W-:Y:S01]  /*0740*/  FSEL R19, R65, 1.875, P2 ;  /* 0x3ff0000041137808 */ /* 0x000fe20001000000 */
[----:B------:R-:W-:Y:S01]  /*0750*/  IMAD.MOV.U32 R45, RZ, RZ, 0x3fd80000 ;  /* 0x3fd80000ff2d7424 */ /* 0x000fe200078e00ff */
[----:B------:R-:W-:Y:S04]  /*0760*/  BSSY.RECONVERGENT B0, `(.L_x_10) ;  /* 0x0000012000007945 */ /* 0x000fe80003800200 */
[----:B------:R-:W-:-:S06]  /*0770*/  DADD R34, R34, R18 ;  /* 0x0000000022227229 */ /* 0x000fcc0000000012 */
[----:B------:R-:W0:Y:S04]  /*0780*/  MUFU.RSQ64H R19, R35 ;  /* 0x0000002300137308 */ /* 0x000e280000001c00 */
[----:B------:R-:W-:-:S05]  /*0790*/  VIADD R18, R35, 0xfcb00000 ;  /* 0xfcb0000023127836 */ /* 0x000fca0000000000 */
[----:B------:R-:W-:Y:S01]  /*07a0*/  ISETP.GE.U32.AND P0, PT, R18, 0x7ca00000, PT ;  /* 0x7ca000001200780c */ /* 0x000fe20003f06070 */
[----:B0-----:R-:W-:-:S08]  /*07b0*/  DMUL R36, R18, R18 ;  /* 0x0000001212247228 */ /* 0x001fd00000000000 */
[----:B------:R-:W-:-:S08]  /*07c0*/  DFMA R36, R34, -R36, 1 ;  /* 0x3ff000002224742b */ /* 0x000fd00000000824 */
[----:B------:R-:W-:Y:S02]  /*07d0*/  DFMA R44, R36, R44, 0.5 ;  /* 0x3fe00000242c742b */ /* 0x000fe4000000002c */
[----:B------:R-:W-:-:S08]  /*07e0*/  DMUL R36, R18, R36 ;  /* 0x0000002412247228 */ /* 0x000fd00000000000 */
[----:B------:R-:W-:-:S08]  /*07f0*/  DFMA R46, R44, R36, R18 ;  /* 0x000000242c2e722b */ /* 0x000fd00000000012 */
[----:B------:R-:W-:Y:S02]  /*0800*/  DMUL R48, R34, R46 ;  /* 0x0000002e22307228 */ /* 0x000fe40000000000 */
[----:B------:R-:W-:Y:S01]  /*0810*/  VIADD R45, R47, 0xfff00000 ;  /* 0xfff000002f2d7836 */ /* 0x000fe20000000000 */
[----:B------:R-:W-:-:S05]  /*0820*/  MOV R44, R46 ;  /* 0x0000002e002c7202 */ /* 0x000fca0000000f00 */
[----:B------:R-:W-:-:S08]  /*0830*/  DFMA R50, R48, -R48, R34 ;  /* 0x800000303032722b */ /* 0x000fd00000000022 */
[----:B------:R-:W-:Y:S01]  /*0840*/  DFMA R36, R50, R44, R48 ;  /* 0x0000002c3224722b */ /* 0x000fe20000000030 */
[----:B------:R-:W-:Y:S10]  /*0850*/  @!P0 BRA `(.L_x_11) ;  /* 0x0000000000088947 */ /* 0x000ff40003800000 */
[----:B------:R-:W-:-:S07]  /*0860*/  MOV R0, 0x880 ;  /* 0x0000088000007802 */ /* 0x000fce0000000f00 */
[----:B------:R-:W-:Y:S05]  /*0870*/  CALL.REL.NOINC `($__internal_1_$__cuda_sm20_dsqrt_rn_f64_mediumpath_v1) ;  /* 0x0000003000bc7944 */ /* 0x000fea0003c00000 */
.L_x_11:
[----:B------:R-:W-:Y:S05]  /*0880*/  BSYNC.RECONVERGENT B0 ;  /* 0x0000000000007941 */ /* 0x000fea0003800200 */
.L_x_10:
[----:B------:R-:W-:Y:S01]  /*0890*/  DSETP.NEU.AND P0, PT, R34, RZ, PT ;  /* 0x000000ff2200722a */ /* 0x000fe20003f0d000 */
[----:B------:R-:W-:Y:S01]  /*08a0*/  BSSY.RECONVERGENT B0, `(.L_x_12) ;  /* 0x00000e2000007945 */ /* 0x000fe20003800200 */
[----:B------:R-:W-:Y:S01]  /*08b0*/  CS2R R48, SRZ ;  /* 0x0000000000307805 */ /* 0x000fe2000001ff00 */
[----:B------:R-:W-:Y:S01]  /*08c0*/  IMAD.MOV.U32 R46, RZ, RZ, 0x0 ;  /* 0x00000000ff2e7424 */ /* 0x000fe200078e00ff */
[----:B------:R-:W-:Y:S01]  /*08d0*/  CS2R R44, SRZ ;  /* 0x00000000002c7805 */ /* 0x000fe2000001ff00 */
[----:B------:R-:W-:-:S09]  /*08e0*/  IMAD.MOV.U32 R47, RZ, RZ, 0x3ff00000 ;  /* 0x3ff00000ff2f7424 */ /* 0x000fd200078e00ff */
[----:B------:R-:W-:Y:S05]  /*08f0*/  @!P0 BRA `(.L_x_13) ;  /* 0x0000000c00708947 */ /* 0x000fea0003800000 */
[----:B------:R-:W0:Y:S01]  /*0900*/  MUFU.RCP64H R3, R37 ;  /* 0x0000002500037308 */ /* 0x000e220000001800 */
[----:B------:R-:W-:Y:S01]  /*0910*/  IMAD.MOV.U32 R2, RZ, RZ, 0x1 ;  /* 0x00000001ff027424 */ /* 0x000fe200078e00ff */
[----:B------:R-:W1:Y:S01]  /*0920*/  LDCU.64 UR6, c[0x0][0x4b0] ;  /* 0x00009600ff0677ac */ /* 0x000e620008000a00 */
[----:B------:R-:W-:Y:S01]  /*0930*/  FSETP.GEU.AND P1, PT, |R43|, 6.5827683646048100446e-37, PT ;  /* 0x036000002b00780b */ /* 0x000fe20003f2e200 */
[----:B------:R-:W-:Y:S03]  /*0940*/  BSSY.RECONVERGENT B1, `(.L_x_14) ;  /* 0x0000018000017945 */ /* 0x000fe60003800200 */
[----:B0-----:R-:W-:-:S08]  /*0950*/  DFMA R4, R2, -R36, 1 ;  /* 0x3ff000000204742b */ /* 0x001fd00000000824 */
[----:B------:R-:W-:-:S08]  /*0960*/  DFMA R4, R4, R4, R4 ;  /* 0x000000040404722b */ /* 0x000fd00000000004 */
[----:B------:R-:W-:-:S08]  /*0970*/  DFMA R4, R2, R4, R2 ;  /* 0x000000040204722b */ /* 0x000fd00000000002 */
[----:B------:R-:W-:-:S08]  /*0980*/  DFMA R2, R4, -R36, 1 ;  /* 0x3ff000000402742b */ /* 0x000fd00000000824 */
[----:B------:R-:W-:-:S08]  /*0990*/  DFMA R2, R4, R2, R4 ;  /* 0x000000020402722b */ /* 0x000fd00000000004 */
[----:B------:R-:W-:-:S08]  /*09a0*/  DMUL R4, R42, R2 ;  /* 0x000000022a047228 */ /* 0x000fd00000000000 */
[----:B------:R-:W-:-:S08]  /*09b0*/  DFMA R6, R4, -R36, R42 ;  /* 0x800000240406722b */ /* 0x000fd0000000002a */
[----:B------:R-:W-:Y:S02]  /*09c0*/  DFMA R2, R2, R6, R4 ;  /* 0x000000060202722b */ /* 0x000fe40000000004 */
[----:B-1----:R-:W-:Y:S01]  /*09d0*/  DMUL R6, R36, -UR6 ;  /* 0x8000000624067c28 */ /* 0x002fe20008000000 */
[----:B------:R-:W-:Y:S01]  /*09e0*/  UMOV UR6, 0x8346e69a ;  /* 0x8346e69a00067882 */ /* 0x000fe20000000000 */
[----:B------:R-:W-:-:S06]  /*09f0*/  UMOV UR7, 0x41afe3d8 ;  /* 0x41afe3d800077882 */ /* 0x000fcc0000000000 */
[----:B------:R-:W-:Y:S01]  /*0a00*/  FFMA R0, RZ, R37, R3 ;  /* 0x00000025ff007223 */ /* 0x000fe20000000003 */
[----:B------:R-:W-:-:S04]  /*0a10*/  DMUL R6, R6, UR6 ;  /* 0x0000000606067c28 */ /* 0x000fc80008000000 */
[----:B------:R-:W-:-:S13]  /*0a20*/  FSETP.GT.AND P0, PT, |R0|, 1.469367938527859385e-39, PT ;  /* 0x001000000000780b */ /* 0x000fda0003f04200 */
[----:B------:R-:W-:Y:S05]  /*0a30*/  @P0 BRA P1, `(.L_x_15) ;  /* 0x0000000000200947 */ /* 0x000fea0000800000 */
[----:B------:R-:W-:Y:S01]  /*0a40*/  IMAD.MOV.U32 R70, RZ, RZ, R42 ;  /* 0x000000ffff467224 */ /* 0x000fe200078e002a */
[----:B------:R-:W-:Y:S01]  /*0a50*/  MOV R64, 0xaa0 ;  /* 0x00000aa000407802 */ /* 0x000fe20000000f00 */
[----:B------:R-:W-:Y:S02]  /*0a60*/  IMAD.MOV.U32 R71, RZ, RZ, R43 ;  /* 0x000000ffff477224 */ /* 0x000fe400078e002b */
[----:B------:R-:W-:Y:S02]  /*0a70*/  IMAD.MOV.U32 R68, RZ, RZ, R36 ;  /* 0x000000ffff447224 */ /* 0x000fe400078e0024 */
[----:B------:R-:W-:-:S07]  /*0a80*/  IMAD.MOV.U32 R69, RZ, RZ, R37 ;  /* 0x000000ffff457224 */ /* 0x000fce00078e0025 */
[----:B------:R-:W-:Y:S05]  /*0a90*/  CALL.REL.NOINC `($__internal_0_$__cuda_sm20_div_rn_f64_full) ;  /* 0x0000002800c47944 */ /* 0x000fea0003c00000 */
[----:B------:R-:W-:Y:S02]  /*0aa0*/  IMAD.MOV.U32 R2, RZ, RZ, R66 ;  /* 0x000000ffff027224 */ /* 0x000fe400078e0042 */
[----:B------:R-:W-:-:S07]  /*0ab0*/  IMAD.MOV.U32 R3, RZ, RZ, R67 ;  /* 0x000000ffff037224 */ /* 0x000fce00078e0043 */
.L_x_15:
[----:B------:R-:W-:Y:S05]  /*0ac0*/  BSYNC.RECONVERGENT B1 ;  /* 0x0000000000017941 */ /* 0x000fea0003800200 */
.L_x_14:
[----:B------:R-:W0:Y:S01]  /*0ad0*/  MUFU.RCP64H R5, R37 ;  /* 0x0000002500057308 */ /* 0x000e220000001800 */
[----:B------:R-:W-:Y:S01]  /*0ae0*/  MOV R4, 0x1 ;  /* 0x0000000100047802 */ /* 0x000fe20000000f00 */
[----:B------:R-:W-:Y:S01]  /*0af0*/  BSSY.RECONVERGENT B1, `(.L_x_16) ;  /* 0x0000015000017945 */ /* 0x000fe20003800200 */
[----:B------:R-:W-:-:S04]  /*0b00*/  FSETP.GEU.AND P1, PT, |R9|, 6.5827683646048100446e-37, PT ;  /* 0x036000000900780b */ /* 0x000fc80003f2e200 */
[----:B0-----:R-:W-:-:S08]  /*0b10*/  DFMA R18, R4, -R36, 1 ;  /* 0x3ff000000412742b */ /* 0x001fd00000000824 */
[----:B------:R-:W-:-:S08]  /*0b20*/  DFMA R18, R18, R18, R18 ;  /* 0x000000121212722b */ /* 0x000fd00000000012 */
[----:B------:R-:W-:-:S08]  /*0b30*/  DFMA R18, R4, R18, R4 ;  /* 0x000000120412722b */ /* 0x000fd00000000004 */
[----:B------:R-:W-:-:S08]  /*0b40*/  DFMA R4, R18, -R36, 1 ;  /* 0x3ff000001204742b */ /* 0x000fd00000000824 */
[----:B------:R-:W-:-:S08]  /*0b50*/  DFMA R38, R18, R4, R18 ;  /* 0x000000041226722b */ /* 0x000fd00000000012 */
[----:B------:R-:W-:-:S08]  /*0b60*/  DMUL R4, R8, R38 ;  /* 0x0000002608047228 */ /* 0x000fd00000000000 */
[----:B------:R-:W-:-:S08]  /*0b70*/  DFMA R18, R4, -R36, R8 ;  /* 0x800000240412722b */ /* 0x000fd00000000008 */
[----:B------:R-:W-:-:S10]  /*0b80*/  DFMA R4, R38, R18, R4 ;  /* 0x000000122604722b */ /* 0x000fd40000000004 */
[----:B------:R-:W-:-:S05]  /*0b90*/  FFMA R0, RZ, R37, R5 ;  /* 0x00000025ff007223 */ /* 0x000fca0000000005 */
        /* <DEDUP_REMOVED lines=10> */
.L_x_17:
[----:B------:R-:W-:Y:S05]  /*0c40*/  BSYNC.RECONVERGENT B1 ;  /* 0x0000000000017941 */ /* 0x000fea0003800200 */
.L_x_16:
[----:B------:R-:W-:Y:S01]  /*0c50*/  DMUL R44, R6, 0.5 ;  /* 0x3fe00000062c7828 */ /* 0x000fe20000000000 */
[----:B------:R-:W-:Y:S07]  /*0c60*/  BSSY.RECONVERGENT B1, `(.L_x_18) ;  /* 0x000001c000017945 */ /* 0x000fee0003800200 */
[----:B------:R-:W-:-:S14]  /*0c70*/  DSETP.NEU.AND P2, PT, |R44|, +INF , PT ;  /* 0x7ff000002c00742a */ /* 0x000fdc0003f4d200 */
[----:B------:R-:W-:Y:S01]  /*0c80*/  @!P2 DMUL R6, RZ, R44 ;  /* 0x0000002cff06a228 */ /* 0x000fe20000000000 */
[----:B------:R-:W-:Y:S01]  /*0c90*/  @!P2 IMAD.MOV.U32 R0, RZ, RZ, 0x1 ;  /* 0x00000001ff00a424 */ /* 0x000fe200078e00ff */
[----:B------:R-:W-:Y:S09]  /*0ca0*/  @!P2 BRA `(.L_x_19) ;  /* 0x00000000005ca947 */ /* 0x000ff20003800000 */
[----:B------:R-:W-:Y:S01]  /*0cb0*/  UMOV UR6, 0x6dc9c883 ;  /* 0x6dc9c88300067882 */ /* 0x000fe20000000000 */
[----:B------:R-:W-:Y:S01]  /*0cc0*/  UMOV UR7, 0x3fe45f30 ;  /* 0x3fe45f3000077882 */ /* 0x000fe20000000000 */
[C---:B------:R-:W-:Y:S01]  /*0cd0*/  DSETP.GE.AND P0, PT, |R44|.reuse, 2.14748364800000000000e+09, PT ;  /* 0x41e000002c00742a */ /* 0x040fe20003f06200 */
[----:B------:R-:W-:Y:S01]  /*0ce0*/  BSSY.RECONVERGENT B2, `(.L_x_20) ;  /* 0x0000012000027945 */ /* 0x000fe20003800200 */
[----:B------:R-:W-:Y:S01]  /*0cf0*/  DMUL R8, R44, UR6 ;  /* 0x000000062c087c28 */ /* 0x000fe20008000000 */
[----:B------:R-:W-:Y:S01]  /*0d00*/  UMOV UR6, 0x54442d18 ;  /* 0x54442d1800067882 */ /* 0x000fe20000000000 */
[----:B------:R-:W-:-:S04]  /*0d10*/  UMOV UR7, 0x3ff921fb ;  /* 0x3ff921fb00077882 */ /* 0x000fc80000000000 */
[----:B------:R-:W0:Y:S08]  /*0d20*/  F2I.F64 R0, R8 ;  /* 0x0000000800007311 */ /* 0x000e300000301100 */
[----:B0-----:R-:W0:Y:S02]  /*0d30*/  I2F.F64 R6, R0 ;  /* 0x0000000000067312 */ /* 0x001e240000201c00 */
[----:B0-----:R-:W-:Y:S01]  /*0d40*/  DFMA R18, R6, -UR6, R44 ;  /* 0x8000000606127c2b */ /* 0x001fe2000800002c */
[----:B------:R-:W-:Y:S01]  /*0d50*/  UMOV UR6, 0x33145c00 ;  /* 0x33145c0000067882 */ /* 0x000fe20000000000 */
[----:B------:R-:W-:-:S06]  /*0d60*/  UMOV UR7, 0x3c91a626 ;  /* 0x3c91a62600077882 */ /* 0x000fcc0000000000 */
[----:B------:R-:W-:Y:S01]  /*0d70*/  DFMA R18, R6, -UR6, R18 ;  /* 0x8000000606127c2b */ /* 0x000fe20008000012 */
[----:B------:R-:W-:Y:S01]  /*0d80*/  UMOV UR6, 0x252049c0 ;  /* 0x252049c000067882 */ /* 0x000fe20000000000 */
[----:B------:R-:W-:-:S06]  /*0d90*/  UMOV UR7, 0x397b839a ;  /* 0x397b839a00077882 */ /* 0x000fcc0000000000 */
[----:B------:R-:W-:Y:S01]  /*0da0*/  DFMA R6, R6, -UR6, R18 ;  /* 0x8000000606067c2b */ /* 0x000fe20008000012 */
[----:B------:R-:W-:Y:S10]  /*0db0*/  @!P0 BRA `(.L_x_21) ;  /* 0x0000000000108947 */ /* 0x000ff40003800000 */
[----:B------:R-:W-:Y:S01]  /*0dc0*/  IMAD.MOV.U32 R0, RZ, RZ, R44 ;  /* 0x000000ffff007224 */ /* 0x000fe200078e002c */
[----:B------:R-:W-:Y:S01]  /*0dd0*/  MOV R38, 0xe00 ;  /* 0x00000e0000267802 */ /* 0x000fe20000000f00 */
[----:B------:R-:W-:-:S07]  /*0de0*/  IMAD.MOV.U32 R40, RZ, RZ, R45 ;  /* 0x000000ffff287224 */ /* 0x000fce00078e002d */
[----:B------:R-:W-:Y:S05]  /*0df0*/  CALL.REL.NOINC `($_Z17f0_LFA_cudaKernelPdS_S_S_S_S_S_S_S_S_S_S_S_S_S_S_S_S_S_S_S_S_S_S_S_S_S_S_S_S_S_S_S_S_S_S_iiiidi$__internal_trig_reduction_slowpathd) ;  /* 0x0000003800d47944 */ /* 0x000fea0003c00000 */
.L_x_21:
[----:B------:R-:W-:Y:S05]  /*0e00*/  BSYNC.RECONVERGENT B2 ;  /* 0x0000000000027941 */ /* 0x000fea0003800200 */
.L_x_20:
[----:B------:R-:W-:-:S07]  /*0e10*/  IADD3 R0, PT, PT, R0, 0x1, RZ ;  /* 0x0000000100007810 */ /* 0x000fce0007ffe0ff */
.L_x_19:
[----:B------:R-:W-:Y:S05]  /*0e20*/  BSYNC.RECONVERGENT B1 ;  /* 0x0000000000017941 */ /* 0x000fea0003800200 */
.L_x_18:
[----:B------:R-:W0:Y:S01]  /*0e30*/  LDCU.64 UR6, c[0x4][0x8] ;  /* 0x01000100ff0677ac */ /* 0x000e220008000a00 */
[----:B------:R-:W-:-:S05]  /*0e40*/  IMAD.SHL.U32 R8, R0, 0x40, RZ ;  /* 0x0000004000087824 */ /* 0x000fca00078e00ff */
[----:B------:R-:W-:-:S04]  /*0e50*/  LOP3.LUT R8, R8, 0x40, RZ, 0xc0, !PT ;  /* 0x0000004008087812 */ /* 0x000fc800078ec0ff */
[----:B0-----:R-:W-:-:S05]  /*0e60*/  IADD3 R8, P0, PT, R8, UR6, RZ ;  /* 0x0000000608087c10 */ /* 0x001fca000ff1e0ff */
[----:B------:R-:W-:-:S05]  /*0e70*/  IMAD.X R9, RZ, RZ, UR7, P0 ;  /* 0x00000007ff097e24 */ /* 0x000fca00080e06ff */
[----:B------:R-:W2:Y:S04]  /*0e80*/  LDG.E.128.CONSTANT R40, desc[UR8][R8.64] ;  /* 0x0000000808287981 */ /* 0x000ea8000c1e9d00 */
[----:B------:R-:W3:Y:S04]  /*0e90*/  LDG.E.128.CONSTANT R48, desc[UR8][R8.64+0x10] ;  /* 0x0000100808307981 */ /* 0x000ee8000c1e9d00 */
[----:B------:R-:W4:Y:S01]  /*0ea0*/  LDG.E.128.CONSTANT R52, desc[UR8][R8.64+0x20] ;  /* 0x0000200808347981 */ /* 0x000f22000c1e9d00 */
[----:B------:R-:W-:Y:S01]  /*0eb0*/  LOP3.LUT R17, R0, 0x1, RZ, 0xc0, !PT ;  /* 0x0000000100117812 */ /* 0x000fe200078ec0ff */
[----:B------:R-:W-:Y:S01]  /*0ec0*/  IMAD.MOV.U32 R38, RZ, RZ, 0x20fd8164 ;  /* 0x20fd8164ff267424 */ /* 0x000fe200078e00ff */
[----:B------:R-:W-:Y:S01]  /*0ed0*/  DMUL R18, R6, R6 ;  /* 0x0000000606127228 */ /* 0x000fe20000000000 */
[----:B------:R-:W-:Y:S01]  /*0ee0*/  BSSY.RECONVERGENT B1, `(.L_x_22) ;  /* 0x000002c000017945 */ /* 0x000fe20003800200 */
[----:B------:R-:W-:Y:S01]  /*0ef0*/  ISETP.NE.U32.AND P0, PT, R17, 0x1, PT ;  /* 0x000000011100780c */ /* 0x000fe20003f05070 */
[----:B------:R-:W-:-:S03]  /*0f00*/  IMAD.MOV.U32 R17, RZ, RZ, 0x3da8ff83 ;  /* 0x3da8ff83ff117424 */ /* 0x000fc600078e00ff */
[----:B------:R-:W-:Y:S02]  /*0f10*/  FSEL R38, R38, -8.06006814911005101289e+34, !P0 ;  /* 0xf9785eba26267808 */ /* 0x000fe40004000000 */
[----:B------:R-:W-:-:S06]  /*0f20*/  FSEL R39, -R17, 0.11223486810922622681, !P0 ;  /* 0x3de5db6511277808 */ /* 0x000fcc0004000100 */
[----:B--2---:R-:W-:Y:S02]  /*0f30*/  DFMA R40, R18, R38, R40 ;  /* 0x000000261228722b */ /* 0x004fe40000000028 */
[----:B------:R-:W-:-:S06]  /*0f40*/  @!P2 DMUL R38, RZ, R44 ;  /* 0x0000002cff26a228 */ /* 0x000fcc0000000000 */
[----:B------:R-:W-:-:S08]  /*0f50*/  DFMA R40, R18, R40, R42 ;  /* 0x000000281228722b */ /* 0x000fd0000000002a */
[----:B---3--:R-:W-:-:S08]  /*0f60*/  DFMA R40, R18, R40, R48 ;  /* 0x000000281228722b */ /* 0x008fd00000000030 */
[----:B------:R-:W-:-:S08]  /*0f70*/  DFMA R40, R18, R40, R50 ;  /* 0x000000281228722b */ /* 0x000fd00000000032 */
[----:B----4-:R-:W-:-:S08]  /*0f80*/  DFMA R40, R18, R40, R52 ;  /* 0x000000281228722b */ /* 0x010fd00000000034 */
[----:B------:R-:W-:-:S08]  /*0f90*/  DFMA R40, R18, R40, R54 ;  /* 0x000000281228722b */ /* 0x000fd00000000036 */
[----:B------:R-:W-:Y:S02]  /*0fa0*/  DFMA R6, R40, R6, R6 ;  /* 0x000000062806722b */ /* 0x000fe40000000006 */
[----:B------:R-:W-:-:S10]  /*0fb0*/  DFMA R18, R18, R40, 1 ;  /* 0x3ff000001212742b */ /* 0x000fd40000000028 */
[----:B------:R-:W-:Y:S02]  /*0fc0*/  FSEL R8, R18, R6, !P0 ;  /* 0x0000000612087208 */ /* 0x000fe40004000000 */
[----:B------:R-:W-:Y:S02]  /*0fd0*/  FSEL R9, R19, R7, !P0 ;  /* 0x0000000713097208 */ /* 0x000fe40004000000 */
[----:B------:R-:W-:Y:S01]  /*0fe0*/  LOP3.LUT P0, RZ, R0, 0x2, RZ, 0xc0, !PT ;  /* 0x0000000200ff7812 */ /* 0x000fe2000780c0ff */
[----:B------:R-:W-:-:S03]  /*0ff0*/  @!P2 IMAD.MOV.U32 R0, RZ, RZ, RZ ;  /* 0x000000ffff00a224 */ /* 0x000fc600078e00ff */
[----:B------:R-:W-:-:S10]  /*1000*/  DADD R6, RZ, -R8 ;  /* 0x00000000ff067229 */ /* 0x000fd40000000808 */
[----:B------:R-:W-:Y:S02]  /*1010*/  FSEL R46, R8, R6, !P0 ;  /* 0x00000006082e7208 */ /* 0x000fe40004000000 */
[----:B------:R-:W-:Y:S01]  /*1020*/  FSEL R47, R9, R7, !P0 ;  /* 0x00000007092f7208 */ /* 0x000fe20004000000 */
[----:B------:R-:W-:Y:S06]  /*1030*/  @!P2 BRA `(.L_x_23) ;  /* 0x000000000058a947 */ /* 0x000fec0003800000 */
[----:B------:R-:W-:Y:S01]  /*1040*/  UMOV UR6, 0x6dc9c883 ;  /* 0x6dc9c88300067882 */ /* 0x000fe20000000000 */
[----:B------:R-:W-:Y:S01]  /*1050*/  UMOV UR7, 0x3fe45f30 ;  /* 0x3fe45f3000077882 */ /* 0x000fe20000000000 */
[C---:B------:R-:W-:Y:S02]  /*1060*/  DSETP.GE.AND P0, PT, |R44|.reuse, 2.14748364800000000000e+09, PT ;  /* 0x41e000002c00742a */ /* 0x040fe40003f06200 */
        /* <DEDUP_REMOVED lines=17> */
[----:B------:R-:W-:Y:S02]  /*1180*/  IMAD.MOV.U32 R38, RZ, RZ, R6 ;  /* 0x000000ffff267224 */ /* 0x000fe400078e0006 */
[----:B------:R-:W-:-:S07]  /*1190*/  IMAD.MOV.U32 R39, RZ, RZ, R7 ;  /* 0x000000ffff277224 */ /* 0x000fce00078e0007 */
.L_x_23:
[----:B------:R-:W-:Y:S05]  /*11a0*/  BSYNC.RECONVERGENT B1 ;  /* 0x0000000000017941 */ /* 0x000fea0003800200 */
.L_x_22:
[----:B------:R-:W0:Y:S01]  /*11b0*/  LDCU.64 UR6, c[0x4][0x8] ;  /* 0x01000100ff0677ac */ /* 0x000e220008000a00 */
[----:B------:R-:W-:Y:S01]  /*11c0*/  SHF.L.U32 R6, R0, 0x6, RZ ;  /* 0x0000000600067819 */ /* 0x000fe200000006ff */
[----:B------:R-:W2:Y:S03]  /*11d0*/  LDG.E.64 R56, desc[UR8][R26.64] ;  /* 0x000000081a387981 */ /* 0x000ea6000c1e1b00 */
[----:B------:R-:W-:Y:S01]  /*11e0*/  LOP3.LUT R6, R6, 0x40, RZ, 0xc0, !PT ;  /* 0x0000004006067812 */ /* 0x000fe200078ec0ff */
[----:B------:R-:W3:Y:S04]  /*11f0*/  LDG.E.64 R18, desc[UR8][R28.64] ;  /* 0x000000081c127981 */ /* 0x000ee8000c1e1b00 */
[----:B------:R-:W4:Y:S01]  /*1200*/  LDG.E.64 R8, desc[UR8][R24.64] ;  /* 0x0000000818087981 */ /* 0x000f22000c1e1b00 */
[----:B0-----:R-:W-:-:S03]  /*1210*/  IADD3 R44, P0, PT, R6, UR6, RZ ;  /* 0x00000006062c7c10 */ /* 0x001fc6000ff1e0ff */
[----:B------:R-:W5:Y:S02]  /*1220*/  LDG.E.64 R6, desc[UR8][R22.64] ;  /* 0x0000000816067981 */ /* 0x000f64000c1e1b00 */
[----:B------:R-:W-:-:S05]  /*1230*/  IMAD.X R45, RZ, RZ, UR7, P0 ;  /* 0x00000007ff2d7e24 */ /* 0x000fca00080e06ff */
[----:B------:R-:W2:Y:S04]  /*1240*/  LDG.E.128.CONSTANT R40, desc[UR8][R44.64] ;  /* 0x000000082c287981 */ /* 0x000ea8000c1e9d00 */
[----:B------:R-:W3:Y:S04]  /*1250*/  LDG.E.128.CONSTANT R52, desc[UR8][R44.64+0x10] ;  /* 0x000010082c347981 */ /* 0x000ee8000c1e9d00 */
[----:B------:R-:W4:Y:S01]  /*1260*/  LDG.E.128.CONSTANT R48, desc[UR8][R44.64+0x20] ;  /* 0x000020082c307981 */ /* 0x000f22000c1e9d00 */
[----:B------:R-:W-:Y:S01]  /*1270*/  LOP3.LUT R17, R0, 0x1, RZ, 0xc0, !PT ;  /* 0x0000000100117812 */ /* 0x000fe200078ec0ff */
[----:B------:R-:W-:-:S03]  /*1280*/  IMAD.MOV.U32 R60, RZ, RZ, 0x20fd8164 ;  /* 0x20fd8164ff3c7424 */ /* 0x000fc600078e00ff */
[----:B------:R-:W-:Y:S01]  /*1290*/  ISETP.NE.U32.AND P0, PT, R17, 0x1, PT ;  /* 0x000000011100780c */ /* 0x000fe20003f05070 */
[----:B------:R-:W-:Y:S01]  /*12a0*/  IMAD.MOV.U32 R17, RZ, RZ, 0x3da8ff83 ;  /* 0x3da8ff83ff117424 */ /* 0x000fe200078e00ff */
[----:B------:R-:W-:Y:S02]  /*12b0*/  DMUL R58, R38, R38 ;  /* 0x00000026263a7228 */ /* 0x000fe40000000000 */
[----:B------:R-:W-:Y:S02]  /*12c0*/  FSEL R60, R60, -8.06006814911005101289e+34, !P0 ;  /* 0xf9785eba3c3c7808 */ /* 0x000fe40004000000 */
[----:B------:R-:W-:Y:S02]  /*12d0*/  FSEL R61, -R17, 0.11223486810922622681, !P0 ;  /* 0x3de5db65113d7808 */ /* 0x000fe40004000100 */
[----:B------:R-:W-:Y:S01]  /*12e0*/  FSETP.GEU.AND P1, PT, |R11|, 6.5827683646048100446e-37, PT ;  /* 0x036000000b00780b */ /* 0x000fe20003f2e200 */
[----:B------:R-:W-:Y:S03]  /*12f0*/  BSSY.RECONVERGENT B1, `(.L_x_24) ;  /* 0x000003a000017945 */ /* 0x000fe60003800200 */
[----:B--2---:R-:W-:-:S08]  /*1300*/  DFMA R40, R58, R60, R40 ;  /* 0x0000003c3a28722b */ /* 0x004fd00000000028 */
[----:B------:R-:W-:-:S08]  /*1310*/  DFMA R40, R58, R40, R42 ;  /* 0x000000283a28722b */ /* 0x000fd0000000002a */
[----:B---3--:R-:W-:-:S08]  /*1320*/  DFMA R40, R58, R40, R52 ;  /* 0x000000283a28722b */ /* 0x008fd00000000034 */
[----:B------:R-:W-:-:S08]  /*1330*/  DFMA R40, R58, R40, R54 ;  /* 0x000000283a28722b */ /* 0x000fd00000000036 */
[C---:B----4-:R-:W-:Y:S01]  /*1340*/  DFMA R40, R58.reuse, R40, R48 ;  /* 0x000000283a28722b */ /* 0x050fe20000000030 */
[----:B------:R-:W0:Y:S07]  /*1350*/  MUFU.RCP64H R43, R37 ;  /* 0x00000025002b7308 */ /* 0x000e2e0000001800 */
[----:B------:R-:W-:Y:S01]  /*1360*/  DFMA R40, R58, R40, R50 ;  /* 0x000000283a28722b */ /* 0x000fe20000000032 */
[----:B------:R-:W-:-:S07]  /*1370*/  IMAD.MOV.U32 R42, RZ, RZ, 0x1 ;  /* 0x00000001ff2a7424 */ /* 0x000fce00078e00ff */
[----:B------:R-:W-:Y:S02]  /*1380*/  DFMA R38, R40, R38, R38 ;  /* 0x000000262826722b */ /* 0x000fe40000000026 */
[----:B------:R-:W-:Y:S02]  /*1390*/  DFMA R40, R58, R40, 1 ;  /* 0x3ff000003a28742b */ /* 0x000fe40000000028 */
[----:B0-----:R-:W-:-:S08]  /*13a0*/  DFMA R44, R42, -R36, 1 ;  /* 0x3ff000002a2c742b */ /* 0x001fd00000000824 */
[----:B------:R-:W-:Y:S02]  /*13b0*/  FSEL R40, R40, R38, !P0 ;  /* 0x0000002628287208 */ /* 0x000fe40004000000 */
[----:B------:R-:W-:Y:S01]  /*13c0*/  FSEL R41, R41, R39, !P0 ;  /* 0x0000002729297208 */ /* 0x000fe20004000000 */
[----:B------:R-:W-:-:S05]  /*13d0*/  DFMA R44, R44, R44, R44 ;  /* 0x0000002c2c2c722b */ /* 0x000fca000000002c */
[----:B------:R-:W-:Y:S01]  /*13e0*/  DADD R38, RZ, -R40 ;  /* 0x00000000ff267229 */ /* 0x000fe20000000828 */
[----:B------:R-:W-:Y:S02]  /*13f0*/  LOP3.LUT P0, RZ, R0, 0x2, RZ, 0xc0, !PT ;  /* 0x0000000200ff7812 */ /* 0x000fe4000780c0ff */
[----:B------:R-:W-:-:S07]  /*1400*/  DFMA R54, R42, R44, R42 ;  /* 0x0000002c2a36722b */ /* 0x000fce000000002a */
[----:B------:R-:W-:Y:S02]  /*1410*/  FSEL R38, R40, R38, !P0 ;  /* 0x0000002628267208 */ /* 0x000fe40004000000 */
[----:B------:R-:W-:Y:S01]  /*1420*/  FSEL R39, R41, R39, !P0 ;  /* 0x0000002729277208 */ /* 0x000fe20004000000 */
[----:B------:R-:W-:-:S05]  /*1430*/  DFMA R58, R54, -R36, 1 ;  /* 0x3ff00000363a742b */ /* 0x000fca0000000824 */
[-C--:B------:R-:W-:Y:S02]  /*1440*/  DMUL R48, R4, -R38.reuse ;  /* 0x8000002604307228 */ /* 0x080fe40000000000 */
[----:B------:R-:W-:Y:S02]  /*1450*/  DMUL R44, R2, -R38 ;  /* 0x80000026022c7228 */ /* 0x000fe40000000000 */
[----:B------:R-:W-:Y:S02]  /*1460*/  DMUL R50, RZ, R56 ;  /* 0x00000038ff327228 */ /* 0x000fe40000000000 */
[----:B------:R-:W-:Y:S02]  /*1470*/  DFMA R58, R54, R58, R54 ;  /* 0x0000003a363a722b */ /* 0x000fe40000000036 */
[C---:B------:R-:W-:Y:S02]  /*1480*/  DMUL R40, R48.reuse, R56 ;  /* 0x0000003830287228 */ /* 0x040fe40000000000 */
[----:B------:R-:W-:-:S02]  /*1490*/  DMUL R42, R48, R18 ;  /* 0x00000012302a7228 */ /* 0x000fc40000000000 */
[C---:B------:R-:W-:Y:S02]  /*14a0*/  DMUL R52, R44.reuse, R56 ;  /* 0x000000382c347228 */ /* 0x040fe40000000000 */
[-C--:B------:R-:W-:Y:S02]  /*14b0*/  DFMA R50, R44, R18.reuse, -R50 ;  /* 0x000000122c32722b */ /* 0x080fe40000000832 */
[C---:B------:R-:W-:Y:S02]  /*14c0*/  DFMA R40, R46.reuse, R18, -R40 ;  /* 0x000000122e28722b */ /* 0x040fe40000000828 */
[----:B------:R-:W-:Y:S02]  /*14d0*/  DFMA R42, R46, R56, R42 ;  /* 0x000000382e2a722b */ /* 0x000fe4000000002a */
[----:B------:R-:W-:Y:S02]  /*14e0*/  DFMA R52, RZ, R18, R52 ;  /* 0x00000012ff34722b */ /* 0x000fe40000000034 */
[----:B------:R-:W-:-:S02]  /*14f0*/  DMUL R18, R10, R58 ;  /* 0x0000003a0a127228 */ /* 0x000fc40000000000 */
[-C--:B------:R-:W-:Y:S02]  /*1500*/  DFMA R50, R46, R8.reuse, R50 ;  /* 0x000000082e32722b */ /* 0x080fe40000000032 */
[-C--:B------:R-:W-:Y:S02]  /*1510*/  DFMA R40, R44, -R8.reuse, R40 ;  /* 0x800000082c28722b */ /* 0x080fe40000000028 */
[-C--:B------:R-:W-:Y:S02]  /*1520*/  DFMA R42, RZ, R8.reuse, R42 ;  /* 0x00000008ff2a722b */ /* 0x080fe4000000002a */
[----:B------:R-:W-:Y:S02]  /*1530*/  DFMA R52, R48, -R8, R52 ;  /* 0x800000083034722b */ /* 0x000fe40000000034 */
[----:B------:R-:W-:Y:S02]  /*1540*/  DFMA R8, R18, -R36, R10 ;  /* 0x800000241208722b */ /* 0x000fe4000000000a */
[----:B-----5:R-:W-:-:S02]  /*1550*/  DFMA R50, R48, R6, R50 ;  /* 0x000000063032722b */ /* 0x020fc40000000032 */
[-C--:B------:R-:W-:Y:S02]  /*1560*/  DFMA R40, -RZ, R6.reuse, R40 ;  /* 0x00000006ff28722b */ /* 0x080fe40000000128 */
[-C--:B------:R-:W-:Y:S02]  /*1570*/  DFMA R42, R44, -R6.reuse, R42 ;  /* 0x800000062c2a722b */ /* 0x080fe4000000002a */
[----:B------:R-:W-:Y:S02]  /*1580*/  DFMA R52, R46, R6, R52 ;  /* 0x000000062e34722b */ /* 0x000fe40000000034 */
[----:B------:R-:W-:Y:S01]  /*1590*/  DFMA R6, R58, R8, R18 ;  /* 0x000000083a06722b */ /* 0x000fe20000000012 */
[----:B------:R0:W-:Y:S04]  /*15a0*/  STG.E.64 desc[UR8][R28.64], R40 ;  /* 0x000000281c007986 */ /* 0x0001e8000c101b08 */
[----:B------:R0:W-:Y:S04]  /*15b0*/  STG.E.64 desc[UR8][R26.64], R42 ;  /* 0x0000002a1a007986 */ /* 0x0001e8000c101b08 */
[----:B------:R0:W-:Y:S01]  /*15c0*/  STG.E.64 desc[UR8][R24.64], R50 ;  /* 0x0000003218007986 */ /* 0x0001e2000c101b08 */
[----:B------:R-:W-:-:S03]  /*15d0*/  FFMA R0, RZ, R37, R7 ;  /* 0x00000025ff007223 */ /* 0x000fc60000000007 */
[----:B------:R0:W-:Y:S02]  /*15e0*/  STG.E.64 desc[UR8][R22.64], R52 ;  /* 0x0000003416007986 */ /* 0x0001e4000c101b08 */
[----:B------:R-:W-:-:S13]  /*15f0*/  FSETP.GT.AND P0, PT, |R0|, 1.469367938527859385e-39, PT ;  /* 0x001000000000780b */ /* 0x000fda0003f04200 */
[----:B0-----:R-:W-:Y:S05]  /*1600*/  @P0 BRA P1, `(.L_x_25) ;  /* 0x0000000000200947 */ /* 0x001fea0000800000 */
[----:B------:R-:W-:Y:S01]  /*1610*/  IMAD.MOV.U32 R70, RZ, RZ, R10 ;  /* 0x000000ffff467224 */ /* 0x000fe200078e000a */
[----:B------:R-:W-:Y:S01]  /*1620*/  MOV R64, 0x1670 ;  /* 0x0000167000407802 */ /* 0x000fe20000000f00 */
[----:B------:R-:W-:Y:S02]  /*1630*/  IMAD.MOV.U32 R71, RZ, RZ, R11 ;  /* 0x000000ffff477224 */ /* 0x000fe400078e000b */
[----:B------:R-:W-:Y:S02]  /*1640*/  IMAD.MOV.U32 R68, RZ, RZ, R36 ;  /* 0x000000ffff447224 */ /* 0x000fe400078e0024 */
[----:B------:R-:W-:-:S07]  /*1650*/  IMAD.MOV.U32 R69, RZ, RZ, R37 ;  /* 0x000000ffff457224 */ /* 0x000fce00078e0025 */
[----:B------:R-:W-:Y:S05]  /*1660*/  CALL.REL.NOINC `($__internal_0_$__cuda_sm20_div_rn_f64_full) ;  /* 0x0000001c00d07944 */ /* 0x000fea0003c00000 */
[----:B------:R-:W-:Y:S01]  /*1670*/  IMAD.MOV.U32 R6, RZ, RZ, R66 ;  /* 0x000000ffff067224 */ /* 0x000fe200078e0042 */
[----:B------:R-:W-:-:S07]  /*1680*/  MOV R7, R67 ;  /* 0x0000004300077202 */ /* 0x000fce0000000f00 */
.L_x_25:
[----:B------:R-:W-:Y:S05]  /*1690*/  BSYNC.RECONVERGENT B1 ;  /* 0x0000000000017941 */ /* 0x000fea0003800200 */
.L_x_24:
[----:B------:R-:W-:Y:S02]  /*16a0*/  IMAD.MOV.U32 R40, RZ, RZ, R46 ;  /* 0x000000ffff287224 */ /* 0x000fe400078e002e */
[----:B------:R-:W-:-:S07]  /*16b0*/  IMAD.MOV.U32 R41, RZ, RZ, R47 ;  /* 0x000000ffff297224 */ /* 0x000fce00078e002f */
.L_x_13:
[----:B------:R-:W-:Y:S05]  /*16c0*/  BSYNC.RECONVERGENT B0 ;  /* 0x0000000000007941 */ /* 0x000fea0003800200 */
.L_x_12:
[----:B------:R-:W0:Y:S02]  /*16d0*/  LDCU UR5, c[0x0][0x4b8] ;  /* 0x00009700ff0577ac */ /* 0x000e240008000800 */
[----:B0-----:R-:W-:-:S09]  /*16e0*/  UISETP.NE.AND UP0, UPT, UR5, 0x1, UPT ;  /* 0x000000010500788c */ /* 0x001fd2000bf05270 */
[----:B------:R-:W-:Y:S05]  /*16f0*/  BRA.U UP0, `(.L_x_26) ;  /* 0x0000000d00dc7547 */ /* 0x000fea000b800000 */
[----:B------:R-:W0:Y:S01]  /*1700*/  LDC.64 R8, c[0x0][0x440] ;  /* 0x00011000ff087b82 */ /* 0x000e220000000a00 */
[----:B------:R-:W1:Y:S01]  /*1710*/  LDCU UR5, c[0x0][0x4a8] ;  /* 0x00009500ff0577ac */ /* 0x000e620008000800 */
[----:B------:R-:W-:-:S06]  /*1720*/  ISETP.GE.AND P0, PT, R14, R13, PT ;  /* 0x0000000d0e00720c */ /* 0x000fcc0003f06270 */
[----:B------:R-:W2:Y:S08]  /*1730*/  LDC.64 R10, c[0x0][0x448] ;  /* 0x00011200ff0a7b82 */ /* 0x000eb00000000a00 */
[----:B------:R-:W3:Y:S01]  /*1740*/  LDC.64 R18, c[0x0][0x450] ;  /* 0x00011400ff127b82 */ /* 0x000ee20000000a00 */
[----:B-1----:R-:W-:-:S04]  /*1750*/  VIMNMX R0, PT, PT, R16, UR5, PT ;  /* 0x0000000510007c48 */ /* 0x002fc8000bfe0100 */
[----:B------:R-:W-:-:S03]  /*1760*/  ISETP.GE.AND P1, PT, R0, 0x1, PT ;  /* 0x000000010000780c */ /* 0x000fc60003f26270 */
[----:B------:R-:W1:Y:S01]  /*1770*/  LDC.64 R42, c[0x0][0x458] ;  /* 0x00011600ff2a7b82 */ /* 0x000e620000000a00 */
[----:B0-----:R-:W-:-:S05]  /*1780*/  IMAD.WIDE R8, R15, 0x8, R8 ;  /* 0x000000080f087825 */ /* 0x001fca00078e0208 */
[----:B------:R0:W-:Y:S01]  /*1790*/  STG.E.64 desc[UR8][R8.64], R46 ;  /* 0x0000002e08007986 */ /* 0x0001e2000c101b08 */
[----:B--2---:R-:W-:-:S05]  /*17a0*/  IMAD.WIDE R10, R15, 0x8, R10 ;  /* 0x000000080f0a7825 */ /* 0x004fca00078e020a */
[----:B------:R0:W-:Y:S01]  /*17b0*/  STG.E.64 desc[UR8][R10.64], R48 ;  /* 0x000000300a007986 */ /* 0x0001e2000c101b08 */
[----:B---3--:R-:W-:-:S05]  /*17c0*/  IMAD.WIDE R18, R15, 0x8, R18 ;  /* 0x000000080f127825 */ /* 0x008fca00078e0212 */
[----:B------:R0:W-:Y:S01]  /*17d0*/  STG.E.64 desc[UR8][R18.64], R44 ;  /* 0x0000002c12007986 */ /* 0x0001e2000c101b08 */
[----:B-1----:R-:W-:-:S05]  /*17e0*/  IMAD.WIDE R42, R15, 0x8, R42 ;  /* 0x000000080f2a7825 */ /* 0x002fca00078e022a */
[----:B------:R0:W-:Y:S01]  /*17f0*/  STG.E.64 desc[UR8][R42.64], RZ ;  /* 0x000000ff2a007986 */ /* 0x0001e2000c101b08 */
[----:B------:R-:W-:Y:S05]  /*1800*/  @P0 BRA `(.L_x_27) ;  /* 0x0000000000480947 */ /* 0x000fea0003800000 */
[----:B0-----:R-:W2:Y:S01]  /*1810*/  LDG.E.64 R8, desc[UR8][R28.64] ;  /* 0x000000081c087981 */ /* 0x001ea2000c1e1b00 */
[----:B------:R-:W0:Y:S01]  /*1820*/  LDC.64 R10, c[0x0][0x420] ;  /* 0x00010800ff0a7b82 */ /* 0x000e220000000a00 */
[----:B------:R-:W1:Y:S07]  /*1830*/  LDCU UR5, c[0x0][0x4a0] ;  /* 0x00009400ff0577ac */ /* 0x000e6e0008000800 */
[----:B------:R-:W3:Y:S08]  /*1840*/  LDC.64 R42, c[0x0][0x428] ;  /* 0x00010a00ff2a7b82 */ /* 0x000ef00000000a00 */
[----:B------:R-:W4:Y:S01]  /*1850*/  LDC.64 R46, c[0x0][0x430] ;  /* 0x00010c00ff2e7b82 */ /* 0x000f220000000a00 */
[----:B-1----:R-:W-:-:S04]  /*1860*/  VIADD R17, R15, UR5 ;  /* 0x000000050f117c36 */ /* 0x002fc80008000000 */
[----:B0-----:R-:W-:-:S03]  /*1870*/  IMAD.WIDE R10, R17, 0x8, R10 ;  /* 0x00000008110a7825 */ /* 0x001fc600078e020a */
[----:B------:R-:W0:Y:S02]  /*1880*/  LDC.64 R50, c[0x0][0x438] ;  /* 0x00010e00ff327b82 */ /* 0x000e240000000a00 */
[----:B--2---:R0:W-:Y:S04]  /*1890*/  STG.E.64 desc[UR8][R10.64], R8 ;  /* 0x000000080a007986 */ /* 0x0041e8000c101b08 */
[----:B------:R-:W2:Y:S01]  /*18a0*/  LDG.E.64 R18, desc[UR8][R26.64] ;  /* 0x000000081a127981 */ /* 0x000ea2000c1e1b00 */
[----:B---3--:R-:W-:-:S05]  /*18b0*/  IMAD.WIDE R42, R17, 0x8, R42 ;  /* 0x00000008112a7825 */ /* 0x008fca00078e022a */
[----:B--2---:R1:W-:Y:S04]  /*18c0*/  STG.E.64 desc[UR8][R42.64], R18 ;  /* 0x000000122a007986 */ /* 0x0043e8000c101b08 */
[----:B------:R-:W2:Y:S01]  /*18d0*/  LDG.E.64 R44, desc[UR8][R24.64] ;  /* 0x00000008182c7981 */ /* 0x000ea2000c1e1b00 */
[----:B----4-:R-:W-:-:S05]  /*18e0*/  IMAD.WIDE R46, R17, 0x8, R46 ;  /* 0x00000008112e7825 */ /* 0x010fca00078e022e */
[----:B--2---:R1:W-:Y:S04]  /*18f0*/  STG.E.64 desc[UR8][R46.64], R44 ;  /* 0x0000002c2e007986 */ /* 0x0043e8000c101b08 */
[----:B------:R-:W2:Y:S01]  /*1900*/  LDG.E.64 R48, desc[UR8][R22.64] ;  /* 0x0000000816307981 */ /* 0x000ea2000c1e1b00 */
[----:B0-----:R-:W-:-:S05]  /*1910*/  IMAD.WIDE R8, R17, 0x8, R50 ;  /* 0x0000000811087825 */ /* 0x001fca00078e0232 */
[----:B--2---:R1:W-:Y:S02]  /*1920*/  STG.E.64 desc[UR8][R8.64], R48 ;  /* 0x0000003008007986 */ /* 0x0043e4000c101b08 */
.L_x_27:
[----:B------:R-:W-:Y:S05]  /*1930*/  @!P1 BRA `(.L_x_26) ;  /* 0x0000000c004c9947 */ /* 0x000fea0003800000 */
[----:B01----:R-:W0:Y:S01]  /*1940*/  MUFU.RCP64H R9, R37 ;  /* 0x0000002500097308 */ /* 0x003e220000001800 */
[----:B------:R-:W-:Y:S01]  /*1950*/  IMAD.MOV.U32 R8, RZ, RZ, 0x1 ;  /* 0x00000001ff087424 */ /* 0x000fe200078e00ff */
[----:B------:R-:W1:Y:S01]  /*1960*/  LDCU.64 UR6, c[0x0][0x4b0] ;  /* 0x00009600ff0677ac */ /* 0x000e620008000a00 */
[----:B------:R-:W-:Y:S04]  /*1970*/  BSSY.RECONVERGENT B0, `(.L_x_28) ;  /* 0x0000014000007945 */ /* 0x000fe80003800200 */
[----:B0-----:R-:W-:Y:S02]  /*1980*/  DFMA R10, R8, -R36, 1 ;  /* 0x3ff00000080a742b */ /* 0x001fe40000000824 */
[----:B-1----:R-:W-:-:S06]  /*1990*/  DADD R70, -RZ, -UR6 ;  /* 0x80000006ff467e29 */ /* 0x002fcc0008000100 */
[----:B------:R-:W-:-:S04]  /*19a0*/  DFMA R10, R10, R10, R10 ;  /* 0x0000000a0a0a722b */ /* 0x000fc8000000000a */
[----:B------:R-:W-:-:S04]  /*19b0*/  FSETP.GEU.AND P1, PT, |R71|, 6.5827683646048100446e-37, PT ;  /* 0x036000004700780b */ /* 0x000fc80003f2e200 */
[----:B------:R-:W-:-:S08]  /*19c0*/  DFMA R10, R8, R10, R8 ;  /* 0x0000000a080a722b */ /* 0x000fd00000000008 */
[----:B------:R-:W-:-:S08]  /*19d0*/  DFMA R8, R10, -R36, 1 ;  /* 0x3ff000000a08742b */ /* 0x000fd00000000824 */
[----:B------:R-:W-:-:S08]  /*19e0*/  DFMA R18, R10, R8, R10 ;  /* 0x000000080a12722b */ /* 0x000fd0000000000a */
[----:B------:R-:W-:-:S08]  /*19f0*/  DMUL R8, R18, -UR6 ;  /* 0x8000000612087c28 */ /* 0x000fd00008000000 */
[----:B------:R-:W-:-:S08]  /*1a00*/  DFMA R10, R8, -R36, -UR6 ;  /* 0x80000006080a7e2b */ /* 0x000fd00008000824 */
[----:B------:R-:W-:-:S10]  /*1a10*/  DFMA R8, R18, R10, R8 ;  /* 0x0000000a1208722b */ /* 0x000fd40000000008 */
[----:B------:R-:W-:-:S05]  /*1a20*/  FFMA R0, RZ, R37, R9 ;  /* 0x00000025ff007223 */ /* 0x000fca0000000009 */
[----:B------:R-:W-:-:S13]  /*1a30*/  FSETP.GT.AND P0, PT, |R0|, 1.469367938527859385e-39, PT ;  /* 0x001000000000780b */ /* 0x000fda0003f04200 */
[----:B------:R-:W-:Y:S05]  /*1a40*/  @P0 BRA P1, `(.L_x_29) ;  /* 0x0000000000180947 */ /* 0x000fea0000800000 */
[----:B------:R-:W-:Y:S01]  /*1a50*/  IMAD.MOV.U32 R68, RZ, RZ, R36 ;  /* 0x000000ffff447224 */ /* 0x000fe200078e0024 */
[----:B------:R-:W-:Y:S01]  /*1a60*/  MOV R64, 0x1a90 ;  /* 0x00001a9000407802 */ /* 0x000fe20000000f00 */
[----:B------:R-:W-:-:S07]  /*1a70*/  IMAD.MOV.U32 R69, RZ, RZ, R37 ;  /* 0x000000ffff457224 */ /* 0x000fce00078e0025 */
[----:B------:R-:W-:Y:S05]  /*1a80*/  CALL.REL.NOINC `($__internal_0_$__cuda_sm20_div_rn_f64_full) ;  /* 0x0000001800c87944 */ /* 0x000fea0003c00000 */
[----:B------:R-:W-:Y:S02]  /*1a90*/  IMAD.MOV.U32 R8, RZ, RZ, R66 ;  /* 0x000000ffff087224 */ /* 0x000fe400078e0042 */
[----:B------:R-:W-:-:S07]  /*1aa0*/  IMAD.MOV.U32 R9, RZ, RZ, R67 ;  /* 0x000000ffff097224 */ /* 0x000fce00078e0043 */
.L_x_29:
[----:B------:R-:W-:Y:S05]  /*1ab0*/  BSYNC.RECONVERGENT B0 ;  /* 0x0000000000007941 */ /* 0x000fea0003800200 */
.L_x_28:
[----:B------:R-:W0:Y:S01]  /*1ac0*/  MUFU.RCP64H R11, R37 ;  /* 0x00000025000b7308 */ /* 0x000e220000001800 */
[----:B------:R-:W-:Y:S01]  /*1ad0*/  IMAD.MOV.U32 R10, RZ, RZ, 0x1 ;  /* 0x00000001ff0a7424 */ /* 0x000fe200078e00ff */
[----:B------:R-:W1:Y:S01]  /*1ae0*/  LDCU.64 UR6, c[0x0][0x4b0] ;  /* 0x00009600ff0677ac */ /* 0x000e620008000a00 */
[----:B------:R-:W2:Y:S01]  /*1af0*/  LDC R0, c[0x0][0x4b4] ;  /* 0x00012d00ff007b82 */ /* 0x000ea20000000800 */
[----:B------:R-:W-:Y:S03]  /*1b00*/  BSSY.RECONVERGENT B0, `(.L_x_30) ;  /* 0x0000016000007945 */ /* 0x000fe60003800200 */
[----:B0-----:R-:W-:-:S08]  /*1b10*/  DFMA R18, R10, -R36, 1 ;  /* 0x3ff000000a12742b */ /* 0x001fd00000000824 */
[----:B------:R-:W-:Y:S01]  /*1b20*/  DFMA R18, R18, R18, R18 ;  /* 0x000000121212722b */ /* 0x000fe20000000012 */
[----:B--2---:R-:W-:-:S07]  /*1b30*/  FSETP.GEU.AND P1, PT, |R0|, 6.5827683646048100446e-37, PT ;  /* 0x036000000000780b */ /* 0x004fce0003f2e200 */
[----:B------:R-:W-:-:S08]  /*1b40*/  DFMA R18, R10, R18, R10 ;  /* 0x000000120a12722b */ /* 0x000fd0000000000a */
[----:B------:R-:W-:-:S08]  /*1b50*/  DFMA R10, R18, -R36, 1 ;  /* 0x3ff00000120a742b */ /* 0x000fd00000000824 */
[----:B------:R-:W-:-:S08]  /*1b60*/  DFMA R42, R18, R10, R18 ;  /* 0x0000000a122a722b */ /* 0x000fd00000000012 */
[----:B-1----:R-:W-:-:S08]  /*1b70*/  DMUL R10, R42, UR6 ;  /* 0x000000062a0a7c28 */ /* 0x002fd00008000000 */
[----:B------:R-:W-:-:S08]  /*1b80*/  DFMA R18, R10, -R36, UR6 ;  /* 0x000000060a127e2b */ /* 0x000fd00008000824 */
[----:B------:R-:W-:-:S10]  /*1b90*/  DFMA R10, R42, R18, R10 ;  /* 0x000000122a0a722b */ /* 0x000fd4000000000a */
[----:B------:R-:W-:-:S05]  /*1ba0*/  FFMA R17, RZ, R37, R11 ;  /* 0x00000025ff117223 */ /* 0x000fca000000000b */
[----:B------:R-:W-:-:S13]  /*1bb0*/  FSETP.GT.AND P0, PT, |R17|, 1.469367938527859385e-39, PT ;  /* 0x001000001100780b */ /* 0x000fda0003f04200 */
[----:B------:R-:W-:Y:S05]  /*1bc0*/  @P0 BRA P1, `(.L_x_31) ;  /* 0x0000000000240947 */ /* 0x000fea0000800000 */
[----:B------:R-:W0:Y:S01]  /*1bd0*/  LDCU.64 UR6, c[0x0][0x4b0] ;  /* 0x00009600ff0677ac */ /* 0x000e220008000a00 */
[----:B------:R-:W-:Y:S01]  /*1be0*/  MOV R68, R36 ;  /* 0x0000002400447202 */ /* 0x000fe20000000f00 */
[----:B------:R-:W-:Y:S01]  /*1bf0*/  IMAD.MOV.U32 R69, RZ, RZ, R37 ;  /* 0x000000ffff457224 */ /* 0x000fe200078e0025 */
[----:B------:R-:W-:Y:S01]  /*1c00*/  MOV R64, 0x1c40 ;  /* 0x00001c4000407802 */ /* 0x000fe20000000f00 */
[----:B0-----:R-:W-:Y:S02]  /*1c10*/  IMAD.U32 R70, RZ, RZ, UR6 ;  /* 0x00000006ff467e24 */ /* 0x001fe4000f8e00ff */
[----:B------:R-:W-:-:S07]  /*1c20*/  IMAD.U32 R71, RZ, RZ, UR7 ;  /* 0x00000007ff477e24 */ /* 0x000fce000f8e00ff */
[----:B------:R-:W-:Y:S05]  /*1c30*/  CALL.REL.NOINC `($__internal_0_$__cuda_sm20_div_rn_f64_full) ;  /* 0x00000018005c7944 */ /* 0x000fea0003c00000 */
[----:B------:R-:W-:Y:S02]  /*1c40*/  IMAD.MOV.U32 R10, RZ, RZ, R66 ;  /* 0x000000ffff0a7224 */ /* 0x000fe400078e0042 */
[----:B------:R-:W-:-:S07]  /*1c50*/  IMAD.MOV.U32 R11, RZ, RZ, R67 ;  /* 0x000000ffff0b7224 */ /* 0x000fce00078e0043 */
.L_x_31:
[----:B------:R-:W-:Y:S05]  /*1c60*/  BSYNC.RECONVERGENT B0 ;  /* 0x0000000000007941 */ /* 0x000fea0003800200 */
.L_x_30:
[----:B------:R-:W-:Y:S01]  /*1c70*/  DADD R18, R36, 3 ;  /* 0x4008000024127429 */ /* 0x000fe20000000000 */
[----:B------:R-:W-:Y:S01]  /*1c80*/  IMAD.MOV.U32 R17, RZ, RZ, -0x100000 ;  /* 0xfff00000ff117424 */ /* 0x000fe200078e00ff */
[----:B------:R-:W-:Y:S01]  /*1c90*/  DMUL R42, R6, 0.5 ;  /* 0x3fe00000062a7828 */ /* 0x000fe20000000000 */
[----:B------:R-:W-:Y:S01]  /*1ca0*/  ISETP.GE.AND P2, PT, R37, RZ, PT ;  /* 0x000000ff2500720c */ /* 0x000fe20003f46270 */
[----:B------:R-:W-:Y:S01]  /*1cb0*/  DMUL R44, R2, 0.5 ;  /* 0x3fe00000022c7828 */ /* 0x000fe20000000000 */
[----:B------:R-:W0:Y:S02]  /*1cc0*/  LDCU UR13, c[0x0][0x4a8] ;  /* 0x00009500ff0d77ac */ /* 0x000e240008000800 */
[----:B------:R-:W-:Y:S01]  /*1cd0*/  SEL R17, R17, 0x7ff00000, !P2 ;  /* 0x7ff0000011117807 */ /* 0x000fe20005000000 */
[----:B------:R-:W1:Y:S02]  /*1ce0*/  LDCU UR12, c[0x0][0x4a4] ;  /* 0x00009480ff0c77ac */ /* 0x000e640008000800 */
[----:B------:R-:W-:Y:S01]  /*1cf0*/  LOP3.LUT R18, R19, 0x7ff00000, RZ, 0xc0, !PT ;  /* 0x7ff0000013127812 */ /* 0x000fe200078ec0ff */
[----:B------:R-:W-:-:S02]  /*1d00*/  DMUL R42, R40, R42 ;  /* 0x0000002a282a7228 */ /* 0x000fc40000000000 */
[----:B------:R-:W-:Y:S01]  /*1d10*/  DMUL R44, R40, R44 ;  /* 0x0000002c282c7228 */ /* 0x000fe20000000000 */
[----:B------:R-:W-:Y:S01]  /*1d20*/  ISETP.NE.AND P0, PT, R18, 0x7ff00000, PT ;  /* 0x7ff000001200780c */ /* 0x000fe20003f05270 */
[----:B------:R-:W-:-:S12]  /*1d30*/  UMOV UR5, URZ ;  /* 0x000000ff00057c82 */ /* 0x000fd80008000000 */
[----:B01----:R-:W-:-:S14]  /*1d40*/  DSETP.EQ.AND P0, PT, R36, +INF , !P0 ;  /* 0x7ff000002400742a */ /* 0x003fdc0004702000 */
.L_x_39:
[----:B------:R-:W-:Y:S01]  /*1d50*/  DSETP.GT.AND P1, PT, R34, RZ, PT ;  /* 0x000000ff2200722a */ /* 0x000fe20003f24000 */
[----:B------:R-:W-:-:S13]  /*1d60*/  BSSY.RECONVERGENT B0, `(.L_x_32) ;  /* 0x000008d000007945 */ /* 0x000fda0003800200 */
[----:B0-----:R-:W-:Y:S05]  /*1d70*/  @!P1 BRA `(.L_x_33) ;  /* 0x00000008002c9947 */ /* 0x001fea0003800000 */
[----:B------:R-:W0:Y:S01]  /*1d80*/  LDC R18, c[0x0][0x4a0] ;  /* 0x00012800ff127b82 */ /* 0x000e220000000800 */
[----:B------:R-:W-:Y:S01]  /*1d90*/  VIADD R19, R16, 0xffffffff ;  /* 0xffffffff10137836 */ /* 0x000fe20000000000 */
[----:B------:R-:W2:Y:S06]  /*1da0*/  LDG.E.64 R54, desc[UR8][R20.64] ;  /* 0x0000000814367981 */ /* 0x000eac000c1e1b00 */
[----:B------:R-:W1:Y:S08]  /*1db0*/  LDC.64 R46, c[0x0][0x488] ;  /* 0x00012200ff2e7b82 */ /* 0x000e700000000a00 */
[----:B------:R-:W3:Y:S08]  /*1dc0*/  LDC.64 R50, c[0x0][0x498] ;  /* 0x00012600ff327b82 */ /* 0x000ef00000000a00 */
[----:B------:R-:W4:Y:S01]  /*1dd0*/  LDC.64 R52, c[0x0][0x490] ;  /* 0x00012400ff347b82 */ /* 0x000f220000000a00 */
[----:B0-----:R-:W-:-:S04]  /*1de0*/  IMAD R18, R18, UR5, RZ ;  /* 0x0000000512127c24 */ /* 0x001fc8000f8e02ff */
[----:B------:R-:W-:Y:S02]  /*1df0*/  IMAD.IADD R49, R12, 0x1, R18 ;  /* 0x000000010c317824 */ /* 0x000fe400078e0212 */
[----:B-1----:R-:W-:-:S06]  /*1e00*/  IMAD.WIDE.U32 R46, R19, 0x8, R46 ;  /* 0x00000008132e7825 */ /* 0x002fcc00078e002e */
[----:B------:R-:W5:Y:S01]  /*1e10*/  LDG.E.64 R46, desc[UR8][R46.64] ;  /* 0x000000082e2e7981 */ /* 0x000f62000c1e1b00 */
[----:B---3--:R-:W-:-:S06]  /*1e20*/  IMAD.WIDE R50, R49, 0x8, R50 ;  /* 0x0000000831327825 */ /* 0x008fcc00078e0232 */
[----:B------:R-:W3:Y:S01]  /*1e30*/  LDG.E.64 R50, desc[UR8][R50.64] ;  /* 0x0000000832327981 */ /* 0x000ee2000c1e1b00 */
[----:B----4-:R-:W-:-:S03]  /*1e40*/  IMAD.WIDE R52, R49, 0x8, R52 ;  /* 0x0000000831347825 */ /* 0x010fc600078e0234 */
[----:B------:R-:W3:Y:S04]  /*1e50*/  LDG.E.64 R48, desc[UR8][R30.64] ;  /* 0x000000081e307981 */ /* 0x000ee8000c1e1b00 */
[----:B------:R-:W4:Y:S01]  /*1e60*/  LDG.E.64 R52, desc[UR8][R52.64] ;  /* 0x0000000834347981 */ /* 0x000f22000c1e1b00 */
[----:B------:R-:W-:Y:S01]  /*1e70*/  UMOV UR6, 0x8346e69a ;  /* 0x8346e69a00067882 */ /* 0x000fe20000000000 */
[----:B------:R-:W-:Y:S01]  /*1e80*/  UMOV UR7, 0x41afe3d8 ;  /* 0x41afe3d800077882 */ /* 0x000fe20000000000 */
[----:B------:R-:W-:Y:S01]  /*1e90*/  DSETP.NEU.AND P1, PT, R36, 1, PT ;  /* 0x3ff000002400742a */ /* 0x000fe20003f2d000 */
[----:B------:R-:W-:Y:S01]  /*1ea0*/  BSSY.RECONVERGENT B1, `(.L_x_34) ;  /* 0x0000010000017945 */ /* 0x000fe20003800200 */
[----:B------:R-:W-:Y:S01]  /*1eb0*/  IMAD.MOV.U32 R82, RZ, RZ, R36 ;  /* 0x000000ffff527224 */ /* 0x000fe200078e0024 */
[----:B------:R-:W-:Y:S01]  /*1ec0*/  MOV R87, R37 ;  /* 0x0000002500577202 */ /* 0x000fe20000000f00 */
[----:B------:R-:W-:Y:S01]  /*1ed0*/  IMAD.MOV.U32 R19, RZ, RZ, 0x40080000 ;  /* 0x40080000ff137424 */ /* 0x000fe200078e00ff */
[----:B------:R-:W-:Y:S01]  /*1ee0*/  MOV R0, 0x1fa0 ;  /* 0x00001fa000007802 */ /* 0x000fe20000000f00 */
[----:B-----5:R-:W-:-:S02]  /*1ef0*/  DMUL R56, R46, R8 ;  /* 0x000000082e387228 */ /* 0x020fc40000000000 */
[----:B------:R-:W-:Y:S02]  /*1f00*/  DMUL R62, R46, R10 ;  /* 0x0000000a2e3e7228 */ /* 0x000fe40000000000 */
[----:B---3--:R-:W-:Y:S02]  /*1f10*/  DMUL R58, R48, R50 ;  /* 0x00000032303a7228 */ /* 0x008fe40000000000 */
[----:B----4-:R-:W-:Y:S02]  /*1f20*/  DMUL R64, R52, R48 ;  /* 0x0000003034407228 */ /* 0x010fe40000000000 */
[----:B------:R-:W-:-:S04]  /*1f30*/  DMUL R60, R56, UR6 ;  /* 0x00000006383c7c28 */ /* 0x000fc80008000000 */
[----:B--2---:R-:W-:Y:S02]  /*1f40*/  DFMA R56, R54, R52, R58 ;  /* 0x000000343638722b */ /* 0x004fe4000000003a */
[----:B------:R-:W-:Y:S02]  /*1f50*/  DMUL R62, R62, UR6 ;  /* 0x000000063e3e7c28 */ /* 0x000fe40008000000 */
[----:B------:R-:W-:-:S04]  /*1f60*/  DFMA R58, R54, R50, -R64 ;  /* 0x00000032363a722b */ /* 0x000fc80000000840 */
[----:B------:R-:W-:-:S04]  /*1f70*/  DMUL R60, R60, R56 ;  /* 0x000000383c3c7228 */ /* 0x000fc80000000000 */
[----:B------:R-:W-:-:S11]  /*1f80*/  DMUL R62, R62, R58 ;  /* 0x0000003a3e3e7228 */ /* 0x000fd60000000000 */
[----:B------:R-:W-:Y:S05]  /*1f90*/  CALL.REL.NOINC `($_Z17f0_LFA_cudaKernelPdS_S_S_S_S_S_S_S_S_S_S_S_S_S_S_S_S_S_S_S_S_S_S_S_S_S_S_S_S_S_S_S_S_S_S_iiiidi$__internal_accurate_pow) ;  /* 0x0000001c00b07944 */ /* 0x000fea0003c00000 */
[----:B------:R-:W-:Y:S05]  /*1fa0*/  BSYNC.RECONVERGENT B1 ;  /* 0x0000000000017941 */ /* 0x000fea0003800200 */
.L_x_34:
[----:B------:R-:W-:Y:S01]  /*1fb0*/  DADD R66, -RZ, -R64 ;  /* 0x00000000ff427229 */ /* 0x000fe20000000940 */
[----:B------:R-:W-:Y:S09]  /*1fc0*/  BSSY.RECONVERGENT B1, `(.L_x_35) ;  /* 0x000001a000017945 */ /* 0x000ff20003800200 */
[----:B------:R-:W-:-:S02]  /*1fd0*/  FSEL R68, R67, R65, !P2 ;  /* 0x0000004143447208 */ /* 0x000fc40005000000 */
[----:B------:R-:W-:Y:S01]  /*1fe0*/  FSEL R0, R66, R64, !P2 ;  /* 0x0000004042007208 */ /* 0x000fe20005000000 */
[----:B------:R-:W-:Y:S01]  /*1ff0*/  IMAD.MOV.U32 R64, RZ, RZ, 0x1 ;  /* 0x00000001ff407424 */ /* 0x000fe200078e00ff */
[----:B------:R-:W-:Y:S02]  /*2000*/  FSEL R68, R17, R68, P0 ;  /* 0x0000004411447208 */ /* 0x000fe40000000000 */
[----:B------:R-:W-:Y:S02]  /*2010*/  FSEL R0, R0, RZ, !P0 ;  /* 0x000000ff00007208 */ /* 0x000fe40004000000 */
[----:B------:R-:W-:Y:S02]  /*2020*/  FSEL R69, R68, 1.875, P1 ;  /* 0x3ff0000044457808 */ /* 0x000fe40000800000 */
[----:B------:R-:W-:Y:S02]  /*2030*/  FSEL R68, R0, RZ, P1 ;  /* 0x000000ff00447208 */ /* 0x000fe40000800000 */
[----:B------:R-:W0:Y:S04]  /*2040*/  MUFU.RCP64H R65, R69 ;  /* 0x0000004500417308 */ /* 0x000e280000001800 */
[----:B0-----:R-:W-:-:S08]  /*2050*/  DFMA R66, -R68, R64, 1 ;  /* 0x3ff000004442742b */ /* 0x001fd00000000140 */
[----:B------:R-:W-:-:S08]  /*2060*/  DFMA R66, R66, R66, R66 ;  /* 0x000000424242722b */ /* 0x000fd00000000042 */
[----:B------:R-:W-:-:S08]  /*2070*/  DFMA R66, R64, R66, R64 ;  /* 0x000000424042722b */ /* 0x000fd00000000040 */
[----:B------:R-:W-:-:S08]  /*2080*/  DFMA R64, -R68, R66, 1 ;  /* 0x3ff000004440742b */ /* 0x000fd00000000142 */
[----:B------:R-:W-:-:S08]  /*2090*/  DFMA R64, R66, R64, R66 ;  /* 0x000000404240722b */ /* 0x000fd00000000042 */
[----:B------:R-:W-:-:S08]  /*20a0*/  DMUL R66, R46, -R64 ;  /* 0x800000402e427228 */ /* 0x000fd00000000000 */
[----:B------:R-:W-:-:S08]  /*20b0*/  DFMA R70, -R68, R66, -R46 ;  /* 0x000000424446722b */ /* 0x000fd0000000092e */
[----:B------:R-:W-:Y:S02]  /*20c0*/  DFMA R64, R64, R70, R66 ;  /* 0x000000464040722b */ /* 0x000fe40000000042 */
[----:B------:R-:W-:-:S08]  /*20d0*/  DADD R70, -RZ, -R46 ;  /* 0x00000000ff467229 */ /* 0x000fd0000000092e */
[----:B------:R-:W-:Y:S02]  /*20e0*/  FFMA R0, RZ, R69, R65 ;  /* 0x00000045ff007223 */ /* 0x000fe40000000041 */
[----:B------:R-:W-:-:S03]  /*20f0*/  FSETP.GEU.AND P3, PT, |R71|, 6.5827683646048100446e-37, PT ;  /* 0x036000004700780b */ /* 0x000fc60003f6e200 */
[----:B------:R-:W-:-:S13]  /*2100*/  FSETP.GT.AND P1, PT, |R0|, 1.469367938527859385e-39, PT ;  /* 0x001000000000780b */ /* 0x000fda0003f24200 */
[----:B------:R-:W-:Y:S05]  /*2110*/  @P1 BRA P3, `(.L_x_36) ;  /* 0x0000000000101947 */ /* 0x000fea0001800000 */
[----:B------:R-:W-:-:S07]  /*2120*/  MOV R64, 0x2140 ;  /* 0x0000214000407802 */ /* 0x000fce0000000f00 */
[----:B------:R-:W-:Y:S05]  /*2130*/  CALL.REL.NOINC `($__internal_0_$__cuda_sm20_div_rn_f64_full) ;  /* 0x00000014001c7944 */ /* 0x000fea0003c00000 */
[----:B------:R-:W-:Y:S02]  /*2140*/  IMAD.MOV.U32 R64, RZ, RZ, R66 ;  /* 0x000000ffff407224 */ /* 0x000fe400078e0042 */
[----:B------:R-:W-:-:S07]  /*2150*/  IMAD.MOV.U32 R65, RZ, RZ, R67 ;  /* 0x000000ffff417224 */ /* 0x000fce00078e0043 */
.L_x_36:
[----:B------:R-:W-:Y:S05]  /*2160*/  BSYNC.RECONVERGENT B1 ;  /* 0x0000000000017941 */ /* 0x000fea0003800200 */
.L_x_35:
[----:B------:R-:W0:Y:S01]  /*2170*/  MUFU.RCP64H R67, R37 ;  /* 0x0000002500437308 */ /* 0x000e220000001800 */
[----:B------:R-:W-:Y:S01]  /*2180*/  IMAD.MOV.U32 R66, RZ, RZ, 0x1 ;  /* 0x00000001ff427424 */ /* 0x000fe200078e00ff */
[----:B------:R-:W-:Y:S01]  /*2190*/  FSETP.GEU.AND P3, PT, |R47|, 6.5827683646048100446e-37, PT ;  /* 0x036000002f00780b */ /* 0x000fe20003f6e200 */
[----:B------:R-:W-:Y:S01]  /*21a0*/  BSSY.RECONVERGENT B1, `(.L_x_37) ;  /* 0x0000014000017945 */ /* 0x000fe20003800200 */
[-C--:B------:R-:W-:Y:S02]  /*21b0*/  DMUL R56, R56, R64.reuse ;  /* 0x0000004038387228 */ /* 0x080fe40000000000 */
[----:B------:R-:W-:Y:S02]  /*21c0*/  DMUL R58, R58, R64 ;  /* 0x000000403a3a7228 */ /* 0x000fe40000000000 */
        /* <DEDUP_REMOVED lines=17> */
.L_x_38:
[----:B------:R-:W-:Y:S05]  /*22e0*/  BSYNC.RECONVERGENT B1 ;  /* 0x0000000000017941 */ /* 0x000fea0003800200 */
.L_x_37:
[----:B------:R-:W2:Y:S01]  /*22f0*/  LDG.E.64 R64, desc[UR8][R32.64] ;  /* 0x0000000820407981 */ /* 0x000ea2000c1e1b00 */
[-C--:B------:R-:W-:Y:S01]  /*2300*/  DMUL R52, R52, R66.reuse ;  /* 0x0000004234347228 */ /* 0x080fe20000000000 */
[----:B------:R-:W0:Y:S01]  /*2310*/  LDC.64 R68, c[0x0][0x3f8] ;  /* 0x0000fe00ff447b82 */ /* 0x000e220000000a00 */
[----:B------:R-:W-:Y:S01]  /*2320*/  DMUL R50, R50, R66 ;  /* 0x0000004232327228 */ /* 0x000fe20000000000 */
[----:B------:R-:W-:Y:S01]  /*2330*/  IMAD R19, R18, UR12, R15 ;  /* 0x0000000c12137c24 */ /* 0x000fe2000f8e020f */
[C---:B------:R-:W-:Y:S02]  /*2340*/  DMUL R66, R44.reuse, R60 ;  /* 0x0000003c2c427228 */ /* 0x040fe40000000000 */
[----:B------:R-:W-:Y:S02]  /*2350*/  DMUL R82, R44, R62 ;  /* 0x0000003e2c527228 */ /* 0x000fe40000000000 */
[-C--:B------:R-:W-:Y:S01]  /*2360*/  DFMA R46, R54, R56.reuse, R52 ;  /* 0x00000038362e722b */ /* 0x080fe20000000034 */
[----:B------:R-:W1:Y:S01]  /*2370*/  LDC.64 R70, c[0x0][0x400] ;  /* 0x00010000ff467b82 */ /* 0x000e620000000a00 */
[----:B------:R-:W-:-:S02]  /*2380*/  DFMA R84, R48, R56, R50 ;  /* 0x000000383054722b */ /* 0x000fc40000000032 */
[-C--:B------:R-:W-:Y:S02]  /*2390*/  DFMA R54, R54, -R58.reuse, -R50 ;  /* 0x8000003a3636722b */ /* 0x080fe40000000832 */
[----:B------:R-:W-:Y:S02]  /*23a0*/  DFMA R80, R48, -R58, R52 ;  /* 0x8000003a3050722b */ /* 0x000fe40000000034 */
[----:B------:R-:W-:Y:S01]  /*23b0*/  DMUL R48, R60, -0.5 ;  /* 0xbfe000003c307828 */ /* 0x000fe20000000000 */
[----:B------:R-:W3:Y:S01]  /*23c0*/  LDC.64 R52, c[0x0][0x3e8] ;  /* 0x0000fa00ff347b82 */ /* 0x000ee20000000a00 */
[----:B------:R-:W-:Y:S02]  /*23d0*/  DMUL R50, R62, -0.5 ;  /* 0xbfe000003e327828 */ /* 0x000fe40000000000 */
[C---:B------:R-:W-:Y:S02]  /*23e0*/  DFMA R46, R38.reuse, -R46, -R66 ;  /* 0x8000002e262e722b */ /* 0x040fe40000000842 */
[----:B------:R-:W-:-:S02]  /*23f0*/  DMUL R80, R38, R80 ;  /* 0x0000005026507228 */ /* 0x000fc40000000000 */
[----:B------:R-:W-:Y:S01]  /*2400*/  DMUL R66, R4, R48 ;  /* 0x0000003004427228 */ /* 0x000fe20000000000 */
[----:B------:R-:W4:Y:S01]  /*2410*/  LDC.64 R74, c[0x0][0x408] ;  /* 0x00010200ff4a7b82 */ /* 0x000f220000000a00 */
[C---:B------:R-:W-:Y:S01]  /*2420*/  DMUL R84, R38.reuse, R84 ;  /* 0x0000005426547228 */ /* 0x040fe20000000000 */
[C---:B0-----:R-:W-:Y:S01]  /*2430*/  IMAD.WIDE R68, R19.reuse, 0x8, R68 ;  /* 0x0000000813447825 */ /* 0x041fe200078e0244 */
[----:B------:R-:W-:Y:S02]  /*2440*/  DMUL R48, R38, R48 ;  /* 0x0000003026307228 */ /* 0x000fe40000000000 */
[----:B------:R-:W-:Y:S02]  /*2450*/  DFMA R80, R42, R62, R80 ;  /* 0x0000003e2a50722b */ /* 0x000fe40000000050 */
[-C--:B------:R-:W-:Y:S01]  /*2460*/  DMUL R62, R4, R50.reuse ;  /* 0x00000032043e7228 */ /* 0x080fe20000000000 */
[----:B------:R-:W0:Y:S01]  /*2470*/  LDC.64 R76, c[0x0][0x410] ;  /* 0x00010400ff4c7b82 */ /* 0x000e220000000a00 */
[----:B------:R-:W-:Y:S01]  /*2480*/  DMUL R50, R38, R50 ;  /* 0x0000003226327228 */ /* 0x000fe20000000000 */
[----:B-1----:R-:W-:Y:S01]  /*2490*/  IMAD.WIDE R70, R19, 0x8, R70 ;  /* 0x0000000813467825 */ /* 0x002fe200078e0246 */
[----:B------:R-:W-:-:S02]  /*24a0*/  DFMA R60, R42, R60, R84 ;  /* 0x0000003c2a3c722b */ /* 0x000fc40000000054 */
[----:B------:R-:W-:-:S03]  /*24b0*/  DFMA R54, R38, -R54, -R82 ;  /* 0x800000362636722b */ /* 0x000fc60000000852 */
[----:B------:R-:W1:Y:S01]  /*24c0*/  LDC.64 R78, c[0x0][0x418] ;  /* 0x00010600ff4e7b82 */ /* 0x000e620000000a00 */
[----:B---3--:R-:W-:-:S04]  /*24d0*/  IMAD.WIDE R52, R19, 0x8, R52 ;  /* 0x0000000813347825 */ /* 0x008fc800078e0234 */
[----:B----4-:R-:W-:-:S04]  /*24e0*/  IMAD.WIDE R74, R19, 0x8, R74 ;  /* 0x00000008134a7825 */ /* 0x010fc800078e024a */
[----:B0-----:R-:W-:-:S04]  /*24f0*/  IMAD.WIDE R76, R19, 0x8, R76 ;  /* 0x00000008134c7825 */ /* 0x001fc800078e024c */
[----:B-1----:R-:W-:Y:S01]  /*2500*/  IMAD.WIDE R78, R19, 0x8, R78 ;  /* 0x00000008134e7825 */ /* 0x002fe200078e024e */
[-C--:B--2---:R-:W-:Y:S01]  /*2510*/  DMUL R72, R56, R64.reuse ;  /* 0x0000004038487228 */ /* 0x084fe20000000000 */
[----:B------:R-:W0:Y:S01]  /*2520*/  LDC.64 R56, c[0x0][0x3e0] ;  /* 0x0000f800ff387b82 */ /* 0x000e220000000a00 */
[----:B------:R-:W-:-:S06]  /*2530*/  DMUL R58, R58, R64 ;  /* 0x000000403a3a7228 */ /* 0x000fcc0000000000 */
[C---:B------:R-:W-:Y:S01]  /*2540*/  DMUL R72, R38.reuse, R72 ;  /* 0x0000004826487228 */ /* 0x040fe20000000000 */
[----:B------:R-:W1:Y:S01]  /*2550*/  LDC.64 R64, c[0x0][0x3f0] ;  /* 0x0000fc00ff407b82 */ /* 0x000e620000000a00 */
[----:B------:R-:W-:-:S06]  /*2560*/  DMUL R58, R38, R58 ;  /* 0x0000003a263a7228 */ /* 0x000fcc0000000000 */
[C---:B------:R-:W-:Y:S02]  /*2570*/  DFMA R66, R40.reuse, R66, -R72 ;  /* 0x000000422842722b */ /* 0x040fe40000000848 */
[----:B------:R-:W-:Y:S01]  /*2580*/  DFMA R58, R40, R62, R58 ;  /* 0x0000003e283a722b */ /* 0x000fe2000000003a */
[----:B0-----:R-:W-:-:S05]  /*2590*/  IMAD.WIDE R56, R19, 0x8, R56 ;  /* 0x0000000813387825 */ /* 0x001fca00078e0238 */
[----:B------:R0:W-:Y:S01]  /*25a0*/  STG.E.64 desc[UR8][R56.64], R48 ;  /* 0x0000003038007986 */ /* 0x0001e2000c101b08 */
[----:B-1----:R-:W-:-:S03]  /*25b0*/  IMAD.WIDE R64, R19, 0x8, R64 ;  /* 0x0000000813407825 */ /* 0x002fc600078e0240 */
[----:B------:R0:W-:Y:S04]  /*25c0*/  STG.E.64 desc[UR8][R52.64], R66 ;  /* 0x0000004234007986 */ /* 0x0001e8000c101b08 */
[----:B------:R0:W-:Y:S04]  /*25d0*/  STG.E.64 desc[UR8][R64.64], R50 ;  /* 0x0000003240007986 */ /* 0x0001e8000c101b08 */
[----:B------:R0:W-:Y:S04]  /*25e0*/  STG.E.64 desc[UR8][R68.64], R58 ;  /* 0x0000003a44007986 */ /* 0x0001e8000c101b08 */
[----:B------:R0:W-:Y:S04]  /*25f0*/  STG.E.64 desc[UR8][R70.64], R60 ;  /* 0x0000003c46007986 */ /* 0x0001e8000c101b08 */
[----:B------:R0:W-:Y:S04]  /*2600*/  STG.E.64 desc[UR8][R74.64], R46 ;  /* 0x0000002e4a007986 */ /* 0x0001e8000c101b08 */
[----:B------:R0:W-:Y:S04]  /*2610*/  STG.E.64 desc[UR8][R76.64], R80 ;  /* 0x000000504c007986 */ /* 0x0001e8000c101b08 */
[----:B------:R0:W-:Y:S02]  /*2620*/  STG.E.64 desc[UR8][R78.64], R54 ;  /* 0x000000364e007986 */ /* 0x0001e4000c101b08 */
.L_x_33:
[----:B------:R-:W-:Y:S05]  /*2630*/  BSYNC.RECONVERGENT B0 ;  /* 0x0000000000007941 */ /* 0x000fea0003800200 */
.L_x_32:
[----:B------:R-:W-:-:S04]  /*2640*/  UIADD3 UR5, UPT, UPT, UR5, 0x1, URZ ;  /* 0x0000000105057890 */ /* 0x000fc8000fffe0ff */
[----:B------:R-:W-:-:S09]  /*2650*/  UISETP.NE.AND UP0, UPT, UR5, UR13, UPT ;  /* 0x0000000d0500728c */ /* 0x000fd2000bf05270 */
[----:B------:R-:W-:Y:S05]  /*2660*/  BRA.U UP0, `(.L_x_39) ;  /* 0xfffffff500b87547 */ /* 0x000fea000b83ffff */
.L_x_26:
[----:B0-----:R-:W0:Y:S01]  /*2670*/  LDC R11, c[0x0][0x4a4] ;  /* 0x00012900ff0b7b82 */ /* 0x001e220000000800 */
[----:B------:R-:W-:-:S04]  /*2680*/  IADD3 R14, PT, PT, R14, 0x1, RZ ;  /* 0x000000010e0e7810 */ /* 0x000fc80007ffe0ff */
[----:B0-----:R-:W-:-:S13]  /*2690*/  ISETP.NE.AND P0, PT, R14, R11, PT ;  /* 0x0000000b0e00720c */ /* 0x001fda0003f05270 */
[----:B------:R-:W-:Y:S05]  /*26a0*/  @P0 BRA `(.L_x_40) ;  /* 0xffffffd800b40947 */ /* 0x000fea000383ffff */
.L_x_0:
[----:B------:R-:W0:Y:S02]  /*26b0*/  LDC R0, c[0x0][0x4b8] ;  /* 0x00012e00ff007b82 */ /* 0x000e240000000800 */
[----:B0-----:R-:W-:-:S13]  /*26c0*/  ISETP.NE.AND P0, PT, R0, 0x1, PT ;  /* 0x000000010000780c */ /* 0x001fda0003f05270 */
[----:B------:R-:W-:Y:S05]  /*26d0*/  @P0 EXIT ;  /* 0x000000000000094d */ /* 0x000fea0003800000 */
[----:B------:R-:W0:Y:S01]  /*26e0*/  LDC.64 R2, c[0x0][0x380] ;  /* 0x0000e000ff027b82 */ /* 0x000e220000000a00 */
[----:B------:R-:W-:Y:S01]  /*26f0*/  ISETP.GE.AND P0, PT, R11, 0x1, PT ;  /* 0x000000010b00780c */ /* 0x000fe20003f06270 */
[----:B------:R-:W-:Y:S02]  /*2700*/  IMAD.MOV.U32 R10, RZ, RZ, 0x0 ;  /* 0x00000000ff0a7424 */ /* 0x000fe400078e00ff */
[----:B------:R-:W-:-:S04]  /*2710*/  IMAD.MOV.U32 R11, RZ, RZ, 0x3ff00000 ;  /* 0x3ff00000ff0b7424 */ /* 0x000fc800078e00ff */
[----:B------:R-:W2:Y:S08]  /*2720*/  LDC.64 R4, c[0x0][0x388] ;  /* 0x0000e200ff047b82 */ /* 0x000eb00000000a00 */
[----:B------:R-:W3:Y:S08]  /*2730*/  LDC.64 R6, c[0x0][0x390] ;  /* 0x0000e400ff067b82 */ /* 0x000ef00000000a00 */
[----:B-1----:R-:W1:Y:S01]  /*2740*/  LDC.64 R8, c[0x0][0x398] ;  /* 0x0000e600ff087b82 */ /* 0x002e620000000a00 */
[----:B0-----:R-:W-:-:S05]  /*2750*/  IMAD.WIDE R2, R12, 0x8, R2 ;  /* 0x000000080c027825 */ /* 0x001fca00078e0202 */
[----:B------:R0:W-:Y:S01]  /*2760*/  STG.E.64 desc[UR8][R2.64], R10 ;  /* 0x0000000a02007986 */ /* 0x0001e2000c101b08 */
[----:B--2---:R-:W-:-:S05]  /*2770*/  IMAD.WIDE R4, R12, 0x8, R4 ;  /* 0x000000080c047825 */ /* 0x004fca00078e0204 */
[----:B------:R0:W-:Y:S01]  /*2780*/  STG.E.64 desc[UR8][R4.64], RZ ;  /* 0x000000ff04007986 */ /* 0x0001e2000c101b08 */
[----:B---3--:R-:W-:-:S05]  /*2790*/  IMAD.WIDE R6, R12, 0x8, R6 ;  /* 0x000000080c067825 */ /* 0x008fca00078e0206 */
[----:B------:R0:W-:Y:S01]  /*27a0*/  STG.E.64 desc[UR8][R6.64], RZ ;  /* 0x000000ff06007986 */ /* 0x0001e2000c101b08 */
[----:B-1----:R-:W-:-:S05]  /*27b0*/  IMAD.WIDE R8, R12, 0x8, R8 ;  /* 0x000000080c087825 */ /* 0x002fca00078e0208 */
[----:B------:R0:W-:Y:S01]  /*27c0*/  STG.E.64 desc[UR8][R8.64], RZ ;  /* 0x000000ff08007986 */ /* 0x0001e2000c101b08 */
[----:B------:R-:W-:Y:S05]  /*27d0*/  @!P0 EXIT ;  /* 0x000000000000894d */ /* 0x000fea0003800000 */
[----:B------:R-:W1:Y:S01]  /*27e0*/  LDCU UR5, c[0x0][0x4a4] ;  /* 0x00009480ff0577ac */ /* 0x000e620008000800 */
[----:B------:R-:W-:Y:S01]  /*27f0*/  CS2R R14, SRZ ;  /* 0x00000000000e7805 */ /* 0x000fe2000001ff00 */
[----:B------:R-:W2:Y:S01]  /*2800*/  LDCU UR6, c[0x0][0x4a8] ;  /* 0x00009500ff0677ac */ /* 0x000ea20008000800 */
[----:B------:R-:W2:Y:S01]  /*2810*/  LDCU UR4, c[0x0][0x4a0] ;  /* 0x00009400ff0477ac */ /* 0x000ea20008000800 */
[----:B-1----:R-:W-:Y:S01]  /*2820*/  IMAD.U32 R0, RZ, RZ, UR5 ;  /* 0x00000005ff007e24 */ /* 0x002fe2000f8e00ff */
[----:B--2---:R-:W-:Y:S02]  /*2830*/  UIMAD UR4, UR4, UR6, URZ ;  /* 0x00000006040472a4 */ /* 0x004fe4000f8e02ff */
[----:B------:R-:W-:-:S12]  /*2840*/  UIADD3 UR6, UPT, UPT, -UR6, URZ, URZ ;  /* 0x000000ff06067290 */ /* 0x000fd8000fffe1ff */
.L_x_43:
[----:B-1----:R-:W1:Y:S01]  /*2850*/  LDC.64 R16, c[0x0][0x480] ;  /* 0x00012000ff107b82 */ /* 0x002e620000000a00 */
[----:B0-----:R-:W-:Y:S01]  /*2860*/  VIADD R11, R0, 0xffffffff ;  /* 0xffffffff000b7836 */ /* 0x001fe20000000000 */
[----:B------:R-:W0:Y:S03]  /*2870*/  LDCU UR5, c[0x0][0x4a8] ;  /* 0x00009500ff0577ac */ /* 0x000e260008000800 */
[----:B-1----:R-:W-:-:S06]  /*2880*/  IMAD.WIDE.U32 R16, R11, 0x8, R16 ;  /* 0x000000080b107825 */ /* 0x002fcc00078e0010 */
[----:B------:R-:W2:Y:S02]  /*2890*/  LDG.E.64 R16, desc[UR8][R16.64] ;  /* 0x0000000810107981 */ /* 0x000ea4000c1e1b00 */
[----:B--2---:R-:W0:Y:S02]  /*28a0*/  F2I.F64.TRUNC R23, R16 ;  /* 0x0000001000177311 */ /* 0x004e24000030d100 */
[----:B0-----:R-:W-:-:S04]  /*28b0*/  VIMNMX R10, PT, PT, R23, UR5, PT ;  /* 0x00000005170a7c48 */ /* 0x001fc8000bfe0100 */
[----:B------:R-:W-:-:S13]  /*28c0*/  ISETP.GE.AND P0, PT, R10, 0x1, PT ;  /* 0x000000010a00780c */ /* 0x000fda0003f06270 */
[----:B------:R-:W-:Y:S05]  /*28d0*/  @!P0 BRA `(.L_x_41) ;  /* 0x0000000800908947 */ /* 0x000fea0003800000 */
[----:B------:R-:W0:Y:S01]  /*28e0*/  LDC.64 R16, c[0x0][0x420] ;  /* 0x00010800ff107b82 */ /* 0x000e220000000a00 */
[----:B------:R-:W1:Y:S01]  /*28f0*/  LDCU UR7, c[0x0][0x4a0] ;  /* 0x00009400ff0777ac */ /* 0x000e620008000800 */
[----:B------:R-:W-:Y:S01]  /*2900*/  VIADD R23, R23, 0xffffffff ;  /* 0xffffffff17177836 */ /* 0x000fe20000000000 */
[----:B------:R-:W-:-:S03]  /*2910*/  UMOV UR5, UR6 ;  /* 0x0000000600057c82 */ /* 0x000fc60008000000 */
[--C-:B------:R-:W-:Y:S02]  /*2920*/  IMAD R10, R23, UR4, R12.reuse ;  /* 0x00000004170a7c24 */ /* 0x100fe4000f8e020c */
[----:B------:R-:W2:Y:S08]  /*2930*/  LDC.64 R18, c[0x0][0x428] ;  /* 0x00010a00ff127b82 */ /* 0x000eb00000000a00 */
[----:B------:R-:W3:Y:S01]  /*2940*/  LDC.64 R20, c[0x0][0x430] ;  /* 0x00010c00ff147b82 */ /* 0x000ee20000000a00 */
[----:B-1----:R-:W-:-:S07]  /*2950*/  IMAD R13, R11, UR7, R12 ;  /* 0x000000070b0d7c24 */ /* 0x002fce000f8e020c */
[----:B------:R-:W1:Y:S01]  /*2960*/  LDC.64 R14, c[0x0][0x438] ;  /* 0x00010e00ff0e7b82 */ /* 0x000e620000000a00 */
[----:B0-----:R-:W-:-:S04]  /*2970*/  IMAD.WIDE R16, R13, 0x8, R16 ;  /* 0x000000080d107825 */ /* 0x001fc800078e0210 */
[----:B--2---:R-:W-:-:S04]  /*2980*/  IMAD.WIDE R18, R13, 0x8, R18 ;  /* 0x000000080d127825 */ /* 0x004fc800078e0212 */
[----:B---3--:R-:W-:-:S04]  /*2990*/  IMAD.WIDE R20, R13, 0x8, R20 ;  /* 0x000000080d147825 */ /* 0x008fc800078e0214 */
[----:B-1----:R-:W-:-:S07]  /*29a0*/  IMAD.WIDE R14, R13, 0x8, R14 ;  /* 0x000000080d0e7825 */ /* 0x002fce00078e020e */
.L_x_42:
[----:B0-----:R-:W0:Y:S01]  /*29b0*/  LDC.64 R38, c[0x0][0x3e8] ;  /* 0x0000fa00ff267b82 */ /* 0x001e220000000a00 */
[----:B------:R-:W2:Y:S04]  /*29c0*/  LDG.E.64 R34, desc[UR8][R16.64] ;  /* 0x0000000810227981 */ /* 0x000ea8000c1e1b00 */
[----:B------:R-:W3:Y:S03]  /*29d0*/  LDG.E.64 R36, desc[UR8][R18.64] ;  /* 0x0000000812247981 */ /* 0x000ee6000c1e1b00 */
[----:B------:R-:W1:Y:S01]  /*29e0*/  LDC.64 R40, c[0x0][0x3e0] ;  /* 0x0000f800ff287b82 */ /* 0x000e620000000a00 */
[----:B------:R-:W4:Y:S04]  /*29f0*/  LDG.E.64 R42, desc[UR8][R20.64] ;  /* 0x00000008142a7981 */ /* 0x000f28000c1e1b00 */
[----:B------:R-:W5:Y:S03]  /*2a00*/  LDG.E.64 R44, desc[UR8][R14.64] ;  /* 0x000000080e2c7981 */ /* 0x000f66000c1e1b00 */
[----:B------:R-:W1:Y:S01]  /*2a10*/  LDC.64 R32, c[0x0][0x408] ;  /* 0x00010200ff207b82 */ /* 0x000e620000000a00 */
[----:B------:R-:W5:Y:S04]  /*2a20*/  LDG.E.64 R26, desc[UR8][R4.64] ;  /* 0x00000008041a7981 */ /* 0x000f68000c1e1b00 */
[----:B------:R-:W5:Y:S03]  /*2a30*/  LDG.E.64 R24, desc[UR8][R2.64] ;  /* 0x0000000802187981 */ /* 0x000f66000c1e1b00 */
[----:B------:R-:W1:Y:S01]  /*2a40*/  LDC.64 R46, c[0x0][0x400] ;  /* 0x00010000ff2e7b82 */ /* 0x000e620000000a00 */
[C---:B0-----:R-:W-:Y:S01]  /*2a50*/  IMAD.WIDE R38, R13.reuse, 0x8, R38 ;  /* 0x000000080d267825 */ /* 0x041fe200078e0226 */
[----:B------:R-:W5:Y:S04]  /*2a60*/  LDG.E.64 R28, desc[UR8][R6.64] ;  /* 0x00000008061c7981 */ /* 0x000f68000c1e1b00 */
[----:B------:R-:W5:Y:S01]  /*2a70*/  LDG.E.64 R30, desc[UR8][R8.64] ;  /* 0x00000008081e7981 */ /* 0x000f62000c1e1b00 */
[C---:B-1----:R-:W-:Y:S01]  /*2a80*/  IMAD.WIDE R40, R13.reuse, 0x8, R40 ;  /* 0x000000080d287825 */ /* 0x042fe200078e0228 */
[----:B------:R-:W0:Y:S02]  /*2a90*/  LDC.64 R22, c[0x0][0x3a0] ;  /* 0x0000e800ff167b82 */ /* 0x000e240000000a00 */
[----:B------:R-:W2:Y:S04]  /*2aa0*/  LDG.E.64 R38, desc[UR8][R38.64] ;  /* 0x0000000826267981 */ /* 0x000ea8000c1e1b00 */
[----:B------:R-:W4:Y:S01]  /*2ab0*/  LDG.E.64 R40, desc[UR8][R40.64] ;  /* 0x0000000828287981 */ /* 0x000f22000c1e1b00 */
[----:B------:R-:W-:-:S05]  /*2ac0*/  IMAD.WIDE R32, R13, 0x8, R32 ;  /* 0x000000080d207825 */ /* 0x000fca00078e0220 */
[----:B------:R-:W5:Y:S01]  /*2ad0*/  LDG.E.64 R48, desc[UR8][R32.64] ;  /* 0x0000000820307981 */ /* 0x000f62000c1e1b00 */
[----:B------:R-:W-:-:S06]  /*2ae0*/  IMAD.WIDE R46, R13, 0x8, R46 ;  /* 0x000000080d2e7825 */ /* 0x000fcc00078e022e */
[----:B------:R-:W5:Y:S01]  /*2af0*/  LDG.E.64 R46, desc[UR8][R46.64] ;  /* 0x000000082e2e7981 */ /* 0x000f62000c1e1b00 */
[----:B0-----:R-:W-:-:S05]  /*2b00*/  IMAD.WIDE R22, R10, 0x8, R22 ;  /* 0x000000080a167825 */ /* 0x001fca00078e0216 */
[----:B------:R-:W5:Y:S01]  /*2b10*/  LDG.E.64 R32, desc[UR8][R22.64] ;  /* 0x0000000816207981 */ /* 0x000f62000c1e1b00 */
[-C--:B--2---:R-:W-:Y:S02]  /*2b20*/  DMUL R52, R34, R38.reuse ;  /* 0x0000002622347228 */ /* 0x084fe40000000000 */
[----:B---3--:R-:W-:-:S06]  /*2b30*/  DMUL R50, R36, R38 ;  /* 0x0000002624327228 */ /* 0x008fcc0000000000 */
[-C--:B----4-:R-:W-:Y:S02]  /*2b40*/  DFMA R52, R36, R40.reuse, R52 ;  /* 0x000000282434722b */ /* 0x090fe40000000034 */
[----:B------:R-:W-:Y:S02]  /*2b50*/  DFMA R50, R34, R40, -R50 ;  /* 0x000000282232722b */ /* 0x000fe40000000832 */
[----:B-----5:R-:W-:-:S04]  /*2b60*/  DMUL R54, R36, R48 ;  /* 0x0000003024367228 */ /* 0x020fc80000000000 */
[-C--:B------:R-:W-:Y:S02]  /*2b70*/  DFMA R52, R42, R48.reuse, R52 ;  /* 0x000000302a34722b */ /* 0x080fe40000000034 */
[C---:B------:R-:W-:Y:S02]  /*2b80*/  DMUL R56, R34.reuse, R48 ;  /* 0x0000003022387228 */ /* 0x040fe40000000000 */
[-C--:B------:R-:W-:Y:S02]  /*2b90*/  DFMA R54, R34, R46.reuse, -R54 ;  /* 0x0000002e2236722b */ /* 0x080fe40000000836 */
[-C--:B------:R-:W-:Y:S02]  /*2ba0*/  DFMA R50, -R42, R46.reuse, R50 ;  /* 0x0000002e2a32722b */ /* 0x080fe40000000132 */
[-C--:B------:R-:W-:Y:S02]  /*2bb0*/  DFMA R34, -R44, R46.reuse, R52 ;  /* 0x0000002e2c22722b */ /* 0x080fe40000000134 */
[----:B------:R-:W-:-:S02]  /*2bc0*/  DFMA R56, R36, R46, R56 ;  /* 0x0000002e2438722b */ /* 0x000fc40000000038 */
[----:B------:R-:W-:Y:S02]  /*2bd0*/  DFMA R54, R42, R40, R54 ;  /* 0x000000282a36722b */ /* 0x000fe40000000036 */
[----:B------:R-:W-:Y:S02]  /*2be0*/  DFMA R36, -R44, R48, R50 ;  /* 0x000000302c24722b */ /* 0x000fe40000000132 */
[----:B------:R-:W-:Y:S01]  /*2bf0*/  DMUL R46, R26, R34 ;  /* 0x000000221a2e7228 */ /* 0x000fe20000000000 */
[----:B------:R-:W0:Y:S01]  /*2c00*/  LDC.64 R48, c[0x0][0x3c0] ;  /* 0x0000f000ff307b82 */ /* 0x000e220000000a00 */
[-C--:B------:R-:W-:Y:S02]  /*2c10*/  DFMA R56, -R42, R38.reuse, R56 ;  /* 0x000000262a38722b */ /* 0x080fe40000000138 */
[----:B------:R-:W-:-:S04]  /*2c20*/  DFMA R38, R44, R38, R54 ;  /* 0x000000262c26722b */ /* 0x000fc80000000036 */
[----:B------:R-:W-:Y:S01]  /*2c30*/  DFMA R46, R24, R36, -R46 ;  /* 0x00000024182e722b */ /* 0x000fe2000000082e */
[----:B------:R-:W1:Y:S01]  /*2c40*/  LDC.64 R42, c[0x0][0x3a8] ;  /* 0x0000ea00ff2a7b82 */ /* 0x000e620000000a00 */
[----:B------:R-:W-:-:S06]  /*2c50*/  DFMA R40, R44, R40, R56 ;  /* 0x000000282c28722b */ /* 0x000fcc0000000038 */
[----:B------:R-:W-:-:S08]  /*2c60*/  DFMA R46, -R28, R38, R46 ;  /* 0x000000261c2e722b */ /* 0x000fd0000000012e */
[----:B------:R-:W-:-:S08]  /*2c70*/  DFMA R46, -R30, R40, R46 ;  /* 0x000000281e2e722b */ /* 0x000fd0000000012e */
[----:B------:R-:W-:Y:S01]  /*2c80*/  DADD R46, R46, R32 ;  /* 0x000000002e2e7229 */ /* 0x000fe20000000020 */
[----:B-1----:R-:W-:-:S06]  /*2c90*/  IMAD.WIDE R42, R10, 0x8, R42 ;  /* 0x000000080a2a7825 */ /* 0x002fcc00078e022a */
[----:B------:R1:W-:Y:S04]  /*2ca0*/  STG.E.64 desc[UR8][R22.64], R46 ;  /* 0x0000002e16007986 */ /* 0x0003e8000c101b08 */
[----:B------:R-:W2:Y:S01]  /*2cb0*/  LDG.E.64 R44, desc[UR8][R42.64] ;  /* 0x000000082a2c7981 */ /* 0x000ea2000c1e1b00 */
[----:B------:R-:W-:-:S08]  /*2cc0*/  DMUL R32, R24, R34 ;  /* 0x0000002218207228 */ /* 0x000fd00000000000 */
[----:B------:R-:W-:Y:S01]  /*2cd0*/  DFMA R32, R26, R36, R32 ;  /* 0x000000241a20722b */ /* 0x000fe20000000020 */
[----:B-1----:R-:W1:Y:S07]  /*2ce0*/  LDC.64 R46, c[0x0][0x3c8] ;  /* 0x0000f200ff2e7b82 */ /* 0x002e6e0000000a00 */
[----:B------:R-:W-:-:S08]  /*2cf0*/  DFMA R32, R30, R38, R32 ;  /* 0x000000261e20722b */ /* 0x000fd00000000020 */
[----:B------:R-:W-:-:S08]  /*2d00*/  DFMA R32, -R28, R40, R32 ;  /* 0x000000281c20722b */ /* 0x000fd00000000120 */
[----:B--2---:R-:W-:Y:S01]  /*2d10*/  DADD R32, R32, R44 ;  /* 0x0000000020207229 */ /* 0x004fe2000000002c */
[----:B0-----:R-:W-:-:S06]  /*2d20*/  IMAD.WIDE R44, R10, 0x8, R48 ;  /* 0x000000080a2c7825 */ /* 0x001fcc00078e0230 */
[----:B------:R0:W-:Y:S04]  /*2d30*/  STG.E.64 desc[UR8][R42.64], R32 ;  /* 0x000000202a007986 */ /* 0x0001e8000c101b08 */
[----:B------:R-:W2:Y:S01]  /*2d40*/  LDG.E.64 R48, desc[UR8][R44.64] ;  /* 0x000000082c307981 */ /* 0x000ea2000c1e1b00 */
[----:B------:R-:W-:-:S08]  /*2d50*/  DMUL R22, R30, R34 ;  /* 0x000000221e167228 */ /* 0x000fd00000000000 */
[----:B------:R-:W-:Y:S01]  /*2d60*/  DFMA R22, R28, R36, -R22 ;  /* 0x000000241c16722b */ /* 0x000fe20000000816 */
[----:B-1----:R-:W-:Y:S01]  /*2d70*/  IMAD.WIDE R46, R10, 0x8, R46 ;  /* 0x000000080a2e7825 */ /* 0x002fe200078e022e */
[----:B0-----:R-:W0:Y:S06]  /*2d80*/  LDC.64 R32, c[0x0][0x418] ;  /* 0x00010600ff207b82 */ /* 0x001e2c0000000a00 */
[----:B------:R-:W-:-:S08]  /*2d90*/  DFMA R22, R24, R38, R22 ;  /* 0x000000261816722b */ /* 0x000fd00000000016 */
[----:B------:R-:W-:-:S08]  /*2da0*/  DFMA R22, R26, R40, R22 ;  /* 0x000000281a16722b */ /* 0x000fd00000000016 */
[----:B--2---:R-:W-:-:S07]  /*2db0*/  DADD R22, R22, R48 ;  /* 0x0000000016167229 */ /* 0x004fce0000000030 */
[----:B------:R1:W-:Y:S04]  /*2dc0*/  STG.E.64 desc[UR8][R44.64], R22 ;  /* 0x000000162c007986 */ /* 0x0003e8000c101b08 */
[----:B------:R-:W2:Y:S01]  /*2dd0*/  LDG.E.64 R48, desc[UR8][R46.64] ;  /* 0x000000082e307981 */ /* 0x000ea2000c1e1b00 */
[----:B------:R-:W-:-:S08]  /*2de0*/  DMUL R30, R30, R36 ;  /* 0x000000241e1e7228 */ /* 0x000fd00000000000 */
[----:B------:R-:W-:Y:S01]  /*2df0*/  DFMA R30, R28, R34, R30 ;  /* 0x000000221c1e722b */ /* 0x000fe2000000001e */
[----:B0-----:R-:W-:Y:S01]  /*2e00*/  IMAD.WIDE R32, R13, 0x8, R32 ;  /* 0x000000080d207825 */ /* 0x001fe200078e0220 */
[----:B------:R-:W0:Y:S06]  /*2e10*/  LDC.64 R28, c[0x0][0x3f8] ;  /* 0x0000fe00ff1c7b82 */ /* 0x000e2c0000000a00 */
[----:B------:R-:W-:Y:S02]  /*2e20*/  DFMA R30, -R26, R38, R30 ;  /* 0x000000261a1e722b */ /* 0x000fe4000000011e */
[----:B------:R-:W3:Y:S06]  /*2e30*/  LDC.64 R26, c[0x0][0x3f0] ;  /* 0x0000fc00ff1a7b82 */ /* 0x000eec0000000a00 */
[----:B------:R-:W-:-:S02]  /*2e40*/  DFMA R30, R24, R40, R30 ;  /* 0x00000028181e722b */ /* 0x000fc4000000001e */
[----:B-1----:R-:W1:Y:S01]  /*2e50*/  LDC.64 R22, c[0x0][0x3b0] ;  /* 0x0000ec00ff167b82 */ /* 0x002e620000000a00 */
[----:B0-----:R-:W-:-:S04]  /*2e60*/  IMAD.WIDE R38, R13, 0x8, R28 ;  /* 0x000000080d267825 */ /* 0x001fc800078e021c */
[----:B---3--:R-:W-:-:S04]  /*2e70*/  IMAD.WIDE R40, R13, 0x8, R26 ;  /* 0x000000080d287825 */ /* 0x008fc800078e021a */
[----:B-1----:R-:W-:Y:S01]  /*2e80*/  IMAD.WIDE R22, R10, 0x8, R22 ;  /* 0x000000080a167825 */ /* 0x002fe200078e0216 */
[----:B--2---:R-:W-:Y:S01]  /*2e90*/  DADD R30, R30, R48 ;  /* 0x000000001e1e7229 */ /* 0x004fe20000000030 */
[----:B------:R-:W0:Y:S06]  /*2ea0*/  LDC.64 R48, c[0x0][0x410] ;  /* 0x00010400ff307b82 */ /* 0x000e2c0000000a00 */
[----:B------:R1:W-:Y:S04]  /*2eb0*/  STG.E.64 desc[UR8][R46.64], R30 ;  /* 0x0000001e2e007986 */ /* 0x0003e8000c101b08 */
[----:B------:R-:W2:Y:S04]  /*2ec0*/  LDG.E.64 R34, desc[UR8][R16.64] ;  /* 0x0000000810227981 */ /* 0x000ea8000c1e1b00 */
[----:B------:R-:W2:Y:S04]  /*2ed0*/  LDG.E.64 R38, desc[UR8][R38.64] ;  /* 0x0000000826267981 */ /* 0x000ea8000c1e1b00 */
[----:B------:R-:W3:Y:S04]  /*2ee0*/  LDG.E.64 R36, desc[UR8][R18.64] ;  /* 0x0000000812247981 */ /* 0x000ee8000c1e1b00 */
[----:B------:R-:W4:Y:S04]  /*2ef0*/  LDG.E.64 R40, desc[UR8][R40.64] ;  /* 0x0000000828287981 */ /* 0x000f28000c1e1b00 */
[----:B------:R-:W5:Y:S01]  /*2f00*/  LDG.E.64 R50, desc[UR8][R32.64] ;  /* 0x0000000820327981 */ /* 0x000f62000c1e1b00 */
[----:B0-----:R-:W-:-:S03]  /*2f10*/  IMAD.WIDE R48, R13, 0x8, R48 ;  /* 0x000000080d307825 */ /* 0x001fc600078e0230 */
[----:B------:R-:W5:Y:S04]  /*2f20*/  LDG.E.64 R42, desc[UR8][R20.64] ;  /* 0x00000008142a7981 */ /* 0x000f68000c1e1b00 */
[----:B------:R-:W5:Y:S04]  /*2f30*/  LDG.E.64 R48, desc[UR8][R48.64] ;  /* 0x0000000830307981 */ /* 0x000f68000c1e1b00 */
[----:B------:R-:W5:Y:S04]  /*2f40*/  LDG.E.64 R44, desc[UR8][R14.64] ;  /* 0x000000080e2c7981 */ /* 0x000f68000c1e1b00 */
[----:B------:R-:W5:Y:S04]  /*2f50*/  LDG.E.64 R26, desc[UR8][R4.64] ;  /* 0x00000008041a7981 */ /* 0x000f68000c1e1b00 */
[----:B------:R-:W5:Y:S04]  /*2f60*/  LDG.E.64 R24, desc[UR8][R2.64] ;  /* 0x0000000802187981 */ /* 0x000f68000c1e1b00 */
[----:B------:R-:W5:Y:S04]  /*2f70*/  LDG.E.64 R28, desc[UR8][R6.64] ;  /* 0x00000008061c7981 */ /* 0x000f68000c1e1b00 */
[----:B-1----:R-:W5:Y:S04]  /*2f80*/  LDG.E.64 R30, desc[UR8][R8.64] ;  /* 0x00000008081e7981 */ /* 0x002f68000c1e1b00 */
[----:B------:R-:W5:Y:S01]  /*2f90*/  LDG.E.64 R32, desc[UR8][R22.64] ;  /* 0x0000000816207981 */ /* 0x000f62000c1e1b00 */
[----:B--2---:R-:W-:-:S02]  /*2fa0*/  DMUL R52, R34, R38 ;  /* 0x0000002622347228 */ /* 0x004fc40000000000 */
[----:B---3--:R-:W-:-:S06]  /*2fb0*/  DMUL R46, R36, R38 ;  /* 0x00000026242e7228 */ /* 0x008fcc0000000000 */
[C---:B----4-:R-:W-:Y:S02]  /*2fc0*/  DFMA R52, R36.reuse, R40, R52 ;  /* 0x000000282434722b */ /* 0x050fe40000000034 */
[----:B-----5:R-:W-:Y:S02]  /*2fd0*/  DMUL R54, R36, R50 ;  /* 0x0000003224367228 */ /* 0x020fe40000000000 */
[----:B------:R-:W-:-:S04]  /*2fe0*/  DFMA R46, R34, R40, -R46 ;  /* 0x00000028222e722b */ /* 0x000fc8000000082e */
[-C--:B------:R-:W-:Y:S02]  /*2ff0*/  DFMA R52, R42, R50.reuse, R52 ;  /* 0x000000322a34722b */ /* 0x080fe40000000034 */
[C---:B------:R-:W-:Y:S02]  /*3000*/  DMUL R56, R34.reuse, R50 ;  /* 0x0000003222387228 */ /* 0x040fe40000000000 */
[-C--:B------:R-:W-:Y:S02]  /*3010*/  DFMA R54, R34, R48.reuse, -R54 ;  /* 0x000000302236722b */ /* 0x080fe40000000836 */
[-C--:B------:R-:W-:Y:S02]  /*3020*/  DFMA R46, -R42, R48.reuse, R46 ;  /* 0x000000302a2e722b */ /* 0x080fe4000000012e */
[-C--:B------:R-:W-:Y:S02]  /*3030*/  DFMA R34, -R44, R48.reuse, R52 ;  /* 0x000000302c22722b */ /* 0x080fe40000000134 */
[----:B------:R-:W-:-:S02]  /*3040*/  DFMA R56, R36, R48, R56 ;  /* 0x000000302438722b */ /* 0x000fc40000000038 */
[----:B------:R-:W-:Y:S01]  /*3050*/  DFMA R54, R42, R40, R54 ;  /* 0x000000282a36722b */ /* 0x000fe20000000036 */
[----:B------:R-:W0:Y:S01]  /*3060*/  LDC.64 R48, c[0x0][0x3d0] ;  /* 0x0000f400ff307b82 */ /* 0x000e220000000a00 */
[----:B------:R-:W-:Y:S02]  /*3070*/  DFMA R36, -R44, R50, R46 ;  /* 0x000000322c24722b */ /* 0x000fe4000000012e */
[----:B------:R-:W-:Y:S02]  /*3080*/  DMUL R46, R26, R34 ;  /* 0x000000221a2e7228 */ /* 0x000fe40000000000 */
[-C--:B------:R-:W-:Y:S02]  /*3090*/  DFMA R56, -R42, R38.reuse, R56 ;  /* 0x000000262a38722b */ /* 0x080fe40000000138 */
[----:B------:R-:W-:Y:S01]  /*30a0*/  DFMA R38, R44, R38, R54 ;  /* 0x000000262c26722b */ /* 0x000fe20000000036 */
[----:B------:R-:W1:Y:S03]  /*30b0*/  LDC.64 R42, c[0x0][0x3b8] ;  /* 0x0000ee00ff2a7b82 */ /* 0x000e660000000a00 */
[----:B------:R-:W-:-:S02]  /*30c0*/  DFMA R46, R24, R36, -R46 ;  /* 0x00000024182e722b */ /* 0x000fc4000000082e */
[----:B------:R-:W-:-:S06]  /*30d0*/  DFMA R40, R44, R40, R56 ;  /* 0x000000282c28722b */ /* 0x000fcc0000000038 */
[----:B------:R-:W-:-:S08]  /*30e0*/  DFMA R46, -R28, R38, R46 ;  /* 0x000000261c2e722b */ /* 0x000fd0000000012e */
[----:B------:R-:W-:Y:S01]  /*30f0*/  DFMA R46, -R30, R40, R46 ;  /* 0x000000281e2e722b */ /* 0x000fe2000000012e */
[----:B-1----:R-:W-:-:S07]  /*3100*/  IMAD.WIDE R42, R10, 0x8, R42 ;  /* 0x000000080a2a7825 */ /* 0x002fce00078e022a */
[----:B------:R-:W-:-:S07]  /*3110*/  DADD R46, R46, R32 ;  /* 0x000000002e2e7229 */ /* 0x000fce0000000020 */
        /* <DEDUP_REMOVED lines=12> */
[----:B------:R-:W-:-:S08]  /*31e0*/  DFMA R22, R28, R36, -R22 ;  /* 0x000000241c16722b */ /* 0x000fd00000000816 */
[----:B------:R-:W-:-:S08]  /*31f0*/  DFMA R22, R24, R38, R22 ;  /* 0x000000261816722b */ /* 0x000fd00000000016 */
[----:B------:R-:W-:Y:S01]  /*3200*/  DFMA R22, R26, R40, R22 ;  /* 0x000000281a16722b */ /* 0x000fe20000000016 */
[----:B-1----:R-:W-:-:S07]  /*3210*/  IMAD.WIDE R46, R10, 0x8, R46 ;  /* 0x000000080a2e7825 */ /* 0x002fce00078e022e */
[----:B--2---:R-:W-:-:S07]  /*3220*/  DADD R22, R22, R48 ;  /* 0x0000000016167229 */ /* 0x004fce0000000030 */
[----:B------:R0:W-:Y:S04]  /*3230*/  STG.E.64 desc[UR8][R44.64], R22 ;  /* 0x000000162c007986 */ /* 0x0001e8000c101b08 */
[----:B------:R-:W2:Y:S01]  /*3240*/  LDG.E.64 R48, desc[UR8][R46.64] ;  /* 0x000000082e307981 */ /* 0x000ea2000c1e1b00 */
[----:B------:R-:W-:-:S08]  /*3250*/  DMUL R30, R30, R36 ;  /* 0x000000241e1e7228 */ /* 0x000fd00000000000 */
[----:B------:R-:W-:-:S08]  /*3260*/  DFMA R30, R28, R34, R30 ;  /* 0x000000221c1e722b */ /* 0x000fd0000000001e */
[----:B------:R-:W-:-:S08]  /*3270*/  DFMA R30, -R26, R38, R30 ;  /* 0x000000261a1e722b */ /* 0x000fd0000000011e */
[----:B------:R-:W-:Y:S01]  /*3280*/  DFMA R30, R24, R40, R30 ;  /* 0x00000028181e722b */ /* 0x000fe2000000001e */
[----:B------:R-:W1:Y:S01]  /*3290*/  LDC R24, c[0x0][0x4a4] ;  /* 0x00012900ff187b82 */ /* 0x000e620000000800 */
[----:B------:R-:W-:-:S04]  /*32a0*/  UIADD3 UR5, UPT, UPT, UR5, 0x1, URZ ;  /* 0x0000000105057890 */ /* 0x000fc8000fffe0ff */
[----:B------:R-:W-:Y:S01]  /*32b0*/  UISETP.NE.AND UP0, UPT, UR5, URZ, UPT ;  /* 0x000000ff0500728c */ /* 0x000fe2000bf05270 */
[----:B------:R-:W-:Y:S02]  /*32c0*/  VIADD R10, R10, UR7 ;  /* 0x000000070a0a7c36 */ /* 0x000fe40008000000 */
[----:B-1----:R-:W-:Y:S01]  /*32d0*/  IMAD R13, R24, UR7, R13 ;  /* 0x00000007180d7c24 */ /* 0x002fe2000f8e020d */
[----:B--2---:R-:W-:-:S07]  /*32e0*/  DADD R30, R30, R48 ;  /* 0x000000001e1e7229 */ /* 0x004fce0000000030 */
[----:B------:R0:W-:Y:S01]  /*32f0*/  STG.E.64 desc[UR8][R46.64], R30 ;  /* 0x0000001e2e007986 */ /* 0x0001e2000c101b08 */
[----:B------:R-:W-:Y:S05]  /*3300*/  BRA.U UP0, `(.L_x_42) ;  /* 0xfffffff500a87547 */ /* 0x000fea000b83ffff */
[----:B------:R1:W5:Y:S02]  /*3310*/  LDG.E.64 R14, desc[UR8][R8.64] ;  /* 0x00000008080e7981 */ /* 0x000364000c1e1b00 */
.L_x_41:
[----:B------:R-:W2:Y:S01]  /*3320*/  LDC.64 R18, c[0x0][0x448] ;  /* 0x00011200ff127b82 */ /* 0x000ea20000000a00 */
[----:B------:R-:W3:Y:S01]  /*3330*/  LDCU UR5, c[0x0][0x4a0] ;  /* 0x00009400ff0577ac */ /* 0x000ee20008000800 */
[----:B------:R-:W4:Y:S04]  /*3340*/  LDG.E.64 R26, desc[UR8][R4.64] ;  /* 0x00000008041a7981 */ /* 0x000f28000c1e1b00 */
[----:B------:R-:W4:Y:S02]  /*3350*/  LDG.E.64 R24, desc[UR8][R2.64] ;  /* 0x0000000802187981 */ /* 0x000f24000c1e1b00 */
[----:B------:R-:W1:Y:S02]  /*3360*/  LDC.64 R16, c[0x0][0x440] ;  /* 0x00011000ff107b82 */ /* 0x000e640000000a00 */
[----:B------:R-:W4:Y:S06]  /*3370*/  LDG.E.64 R28, desc[UR8][R6.64] ;  /* 0x00000008061c7981 */ /* 0x000f2c000c1e1b00 */
[----:B------:R-:W1:Y:S01]  /*3380*/  LDC.64 R20, c[0x0][0x450] ;  /* 0x00011400ff147b82 */ /* 0x000e620000000a00 */
[----:B---3--:R-:W-:-:S04]  /*3390*/  IMAD R13, R11, UR5, R12 ;  /* 0x000000050b0d7c24 */ /* 0x008fc8000f8e020c */
[----:B--2---:R-:W-:-:S03]  /*33a0*/  IMAD.WIDE R18, R13, 0x8, R18 ;  /* 0x000000080d127825 */ /* 0x004fc600078e0212 */
[----:B0-----:R-:W0:Y:S03]  /*33b0*/  LDC.64 R22, c[0x0][0x458] ;  /* 0x00011600ff167b82 */ /* 0x001e260000000a00 */
[----:B------:R-:W4:Y:S01]  /*33c0*/  LDG.E.64 R18, desc[UR8][R18.64] ;  /* 0x0000000812127981 */ /* 0x000f22000c1e1b00 */
[----:B-1----:R-:W-:-:S06]  /*33d0*/  IMAD.WIDE R16, R13, 0x8, R16 ;  /* 0x000000080d107825 */ /* 0x002fcc00078e0210 */
[----:B------:R-:W2:Y:S01]  /*33e0*/  LDG.E.64 R16, desc[UR8][R16.64] ;  /* 0x0000000810107981 */ /* 0x000ea2000c1e1b00 */
[----:B------:R-:W-:-:S06]  /*33f0*/  IMAD.WIDE R20, R13, 0x8, R20 ;  /* 0x000000080d147825 */ /* 0x000fcc00078e0214 */
[----:B------:R-:W3:Y:S01]  /*3400*/  LDG.E.64 R20, desc[UR8][R20.64] ;  /* 0x0000000814147981 */ /* 0x000ee2000c1e1b00 */
[----:B0-----:R-:W-:-:S06]  /*3410*/  IMAD.WIDE R22, R13, 0x8, R22 ;  /* 0x000000080d167825 */ /* 0x001fcc00078e0216 */
[----:B------:R-:W3:Y:S01]  /*3420*/  LDG.E.64 R22, desc[UR8][R22.64] ;  /* 0x0000000816167981 */ /* 0x000ee2000c1e1b00 */
[----:B------:R-:W-:Y:S01]  /*3430*/  ISETP.GT.U32.AND P0, PT, R0, 0x1, PT ;  /* 0x000000010000780c */ /* 0x000fe20003f04070 */
[----:B------:R-:W-:Y:S01]  /*3440*/  IMAD.MOV.U32 R0, RZ, RZ, R11 ;  /* 0x000000ffff007224 */ /* 0x000fe200078e000b */
[C---:B----4-:R-:W-:Y:S02]  /*3450*/  DMUL R30, R18.reuse, R26 ;  /* 0x0000001a121e7228 */ /* 0x050fe40000000000 */
[----:B-----5:R-:W-:Y:S02]  /*3460*/  DMUL R34, R18, R14 ;  /* 0x0000000e12227228 */ /* 0x020fe40000000000 */
[C---:B--2---:R-:W-:Y:S02]  /*3470*/  DMUL R32, R16.reuse, R26 ;  /* 0x0000001a10207228 */ /* 0x044fe40000000000 */
[C---:B------:R-:W-:Y:S02]  /*3480*/  DMUL R36, R16.reuse, R14 ;  /* 0x0000000e10247228 */ /* 0x040fe40000000000 */
[----:B------:R-:W-:-:S02]  /*3490*/  DFMA R30, R16, R24, -R30 ;  /* 0x00000018101e722b */ /* 0x000fc4000000081e */
[----:B------:R-:W-:Y:S02]  /*34a0*/  DFMA R34, R16, R28, -R34 ;  /* 0x0000001c1022722b */ /* 0x000fe40000000822 */
[C---:B------:R-:W-:Y:S02]  /*34b0*/  DFMA R32, R18.reuse, R24, R32 ;  /* 0x000000181220722b */ /* 0x040fe40000000020 */
[-C--:B------:R-:W-:Y:S02]  /*34c0*/  DFMA R36, R18, R28.reuse, R36 ;  /* 0x0000001c1224722b */ /* 0x080fe40000000024 */
[C---:B---3--:R-:W-:Y:S02]  /*34d0*/  DFMA R30, -R20.reuse, R28, R30 ;  /* 0x0000001c141e722b */ /* 0x048fe4000000011e */
[C---:B------:R-:W-:Y:S02]  /*34e0*/  DFMA R34, R20.reuse, R24, R34 ;  /* 0x000000181422722b */ /* 0x040fe40000000022 */
[----:B------:R-:W-:-:S02]  /*34f0*/  DFMA R32, R20, R14, R32 ;  /* 0x0000000e1420722b */ /* 0x000fc40000000020 */
[----:B------:R-:W-:Y:S02]  /*3500*/  DFMA R36, -R20, R26, R36 ;  /* 0x0000001a1424722b */ /* 0x000fe40000000124 */
[C---:B------:R-:W-:Y:S02]  /*3510*/  DFMA R30, -R22.reuse, R14, R30 ;  /* 0x0000000e161e722b */ /* 0x040fe4000000011e */
[C---:B------:R-:W-:Y:S02]  /*3520*/  DFMA R34, R22.reuse, R26, R34 ;  /* 0x0000001a1622722b */ /* 0x040fe40000000022 */
[C---:B------:R-:W-:Y:S02]  /*3530*/  DFMA R32, -R22.reuse, R28, R32 ;  /* 0x0000001c1620722b */ /* 0x040fe40000000120 */
[----:B------:R-:W-:Y:S01]  /*3540*/  DFMA R14, R22, R24, R36 ;  /* 0x00000018160e722b */ /* 0x000fe20000000024 */
[----:B------:R1:W-:Y:S04]  /*3550*/  STG.E.64 desc[UR8][R2.64], R30 ;  /* 0x0000001e02007986 */ /* 0x0003e8000c101b08 */
[----:B------:R1:W-:Y:S04]  /*3560*/  STG.E.64 desc[UR8][R4.64], R32 ;  /* 0x0000002004007986 */ /* 0x0003e8000c101b08 */
[----:B------:R1:W-:Y:S04]  /*3570*/  STG.E.64 desc[UR8][R6.64], R34 ;  /* 0x0000002206007986 */ /* 0x0003e8000c101b08 */
[----:B------:R1:W-:Y:S01]  /*3580*/  STG.E.64 desc[UR8][R8.64], R14 ;  /* 0x0000000e08007986 */ /* 0x0003e2000c101b08 */
[----:B------:R-:W-:Y:S05]  /*3590*/  @P0 BRA `(.L_x_43) ;  /* 0xfffffff000ac0947 */ /* 0x000fea000383ffff */
[----:B------:R-:W-:Y:S05]  /*35a0*/  EXIT ;  /* 0x000000000000794d */ /* 0x000fea0003800000 */
        .weak           $__internal_0_$__cuda_sm20_div_rn_f64_full
        .type           $__internal_0_$__cuda_sm20_div_rn_f64_full,@function
        .size           $__internal_0_$__cuda_sm20_div_rn_f64_full,($__internal_1_$__cuda_sm20_dsqrt_rn_f64_mediumpath_v1 - $__internal_0_$__cuda_sm20_div_rn_f64_full)
$__internal_0_$__cuda_sm20_div_rn_f64_full:
[C---:B------:R-:W-:Y:S01]  /*35b0*/  FSETP.GEU.AND P1, PT, |R69|.reuse, 1.469367938527859385e-39, PT ;  /* 0x001000004500780b */ /* 0x040fe20003f2e200 */
[----:B------:R-:W-:Y:S01]  /*35c0*/  IMAD.MOV.U32 R72, RZ, RZ, 0x1 ;  /* 0x00000001ff487424 */ /* 0x000fe200078e00ff */
[----:B------:R-:W-:Y:S01]  /*35d0*/  LOP3.LUT R66, R69, 0x800fffff, RZ, 0xc0, !PT ;  /* 0x800fffff45427812 */ /* 0x000fe200078ec0ff */
[----:B------:R-:W-:Y:S01]  /*35e0*/  BSSY.RECONVERGENT B2, `(.L_x_44) ;  /* 0x0000054000027945 */ /* 0x000fe20003800200 */
[C---:B------:R-:W-:Y:S02]  /*35f0*/  FSETP.GEU.AND P4, PT, |R71|.reuse, 1.469367938527859385e-39, PT ;  /* 0x001000004700780b */ /* 0x040fe40003f8e200 */
[----:B------:R-:W-:Y:S01]  /*3600*/  LOP3.LUT R67, R66, 0x3ff00000, RZ, 0xfc, !PT ;  /* 0x3ff0000042437812 */ /* 0x000fe200078efcff */
[----:B------:R-:W-:Y:S01]  /*3610*/  IMAD.MOV.U32 R66, RZ, RZ, R68 ;  /* 0x000000ffff427224 */ /* 0x000fe200078e0044 */
[----:B------:R-:W-:Y:S02]  /*3620*/  LOP3.LUT R19, R71, 0x7ff00000, RZ, 0xc0, !PT ;  /* 0x7ff0000047137812 */ /* 0x000fe400078ec0ff */
[----:B------:R-:W-:-:S03]  /*3630*/  LOP3.LUT R80, R69, 0x7ff00000, RZ, 0xc0, !PT ;  /* 0x7ff0000045507812 */ /* 0x000fc600078ec0ff */
[----:B------:R-:W-:Y:S01]  /*3640*/  @!P1 DMUL R66, R68, 8.98846567431157953865e+307 ;  /* 0x7fe0000044429828 */ /* 0x000fe20000000000 */
[----:B------:R-:W-:-:S03]  /*3650*/  ISETP.GE.U32.AND P3, PT, R19, R80, PT ;  /* 0x000000501300720c */ /* 0x000fc60003f66070 */
[----:B------:R-:W-:Y:S02]  /*3660*/  @!P4 LOP3.LUT R0, R69, 0x7ff00000, RZ, 0xc0, !PT ;  /* 0x7ff000004500c812 */ /* 0x000fe400078ec0ff */
[----:B------:R-:W0:Y:S02]  /*3670*/  MUFU.RCP64H R73, R67 ;  /* 0x0000004300497308 */ /* 0x000e240000001800 */
[----:B------:R-:W-:Y:S02]  /*3680*/  @!P4 ISETP.GE.U32.AND P5, PT, R19, R0, PT ;  /* 0x000000001300c20c */ /* 0x000fe40003fa6070 */
[----:B------:R-:W-:Y:S02]  /*3690*/  MOV R0, 0x1ca00000 ;  /* 0x1ca0000000007802 */ /* 0x000fe40000000f00 */
[----:B------:R-:W-:Y:S02]  /*36a0*/  @!P1 LOP3.LUT R80, R67, 0x7ff00000, RZ, 0xc0, !PT ;  /* 0x7ff0000043509812 */ /* 0x000fe400078ec0ff */
[----:B------:R-:W-:-:S03]  /*36b0*/  @!P4 SEL R65, R0, 0x63400000, !P5 ;  /* 0x634000000041c807 */ /* 0x000fc60006800000 */
[----:B------:R-:W-:Y:S01]  /*36c0*/  VIADD R82, R80, 0xffffffff ;  /* 0xffffffff50527836 */ /* 0x000fe20000000000 */
[----:B------:R-:W-:Y:S01]  /*36d0*/  @!P4 LOP3.LUT R78, R65, 0x80000000, R71, 0xf8, !PT ;  /* 0x80000000414ec812 */ /* 0x000fe200078ef847 */
[----:B------:R-:W-:-:S03]  /*36e0*/  IMAD.MOV.U32 R65, RZ, RZ, R19 ;  /* 0x000000ffff417224 */ /* 0x000fc600078e0013 */
[----:B------:R-:W-:Y:S01]  /*36f0*/  @!P4 LOP3.LUT R79, R78, 0x100000, RZ, 0xfc, !PT ;  /* 0x001000004e4fc812 */ /* 0x000fe200078efcff */
[----:B0-----:R-:W-:Y:S01]  /*3700*/  DFMA R74, R72, -R66, 1 ;  /* 0x3ff00000484a742b */ /* 0x001fe20000000842 */
[----:B------:R-:W-:-:S07]  /*3710*/  @!P4 IMAD.MOV.U32 R78, RZ, RZ, RZ ;  /* 0x000000ffff4ec224 */ /* 0x000fce00078e00ff */
[----:B------:R-:W-:-:S08]  /*3720*/  DFMA R74, R74, R74, R74 ;  /* 0x0000004a4a4a722b */ /* 0x000fd0000000004a */
[----:B------:R-:W-:Y:S01]  /*3730*/  DFMA R74, R72, R74, R72 ;  /* 0x0000004a484a722b */ /* 0x000fe20000000048 */
[----:B------:R-:W-:Y:S01]  /*3740*/  SEL R73, R0, 0x63400000, !P3 ;  /* 0x6340000000497807 */ /* 0x000fe20005800000 */
[----:B------:R-:W-:-:S03]  /*3750*/  IMAD.MOV.U32 R72, RZ, RZ, R70 ;  /* 0x000000ffff487224 */ /* 0x000fc600078e0046 */
[----:B------:R-:W-:-:S03]  /*3760*/  LOP3.LUT R73, R73, 0x800fffff, R71, 0xf8, !PT ;  /* 0x800fffff49497812 */ /* 0x000fc600078ef847 */
[----:B------:R-:W-:-:S03]  /*3770*/  DFMA R76, R74, -R66, 1 ;  /* 0x3ff000004a4c742b */ /* 0x000fc60000000842 */
[----:B------:R-:W-:-:S05]  /*3780*/  @!P4 DFMA R72, R72, 2, -R78 ;  /* 0x400000004848c82b */ /* 0x000fca000000084e */
[----:B------:R-:W-:-:S05]  /*3790*/  DFMA R76, R74, R76, R74 ;  /* 0x0000004c4a4c722b */ /* 0x000fca000000004a */
[----:B------:R-:W-:-:S03]  /*37a0*/  @!P4 LOP3.LUT R65, R73, 0x7ff00000, RZ, 0xc0, !PT ;  /* 0x7ff000004941c812 */ /* 0x000fc600078ec0ff */
[----:B------:R-:W-:Y:S02]  /*37b0*/  DMUL R74, R76, R72 ;  /* 0x000000484c4a7228 */ /* 0x000fe40000000000 */
[----:B------:R-:W-:-:S05]  /*37c0*/  VIADD R81, R65, 0xffffffff ;  /* 0xffffffff41517836 */ /* 0x000fca0000000000 */
[----:B------:R-:W-:Y:S01]  /*37d0*/  ISETP.GT.U32.AND P1, PT, R81, 0x7feffffe, PT ;  /* 0x7feffffe5100780c */ /* 0x000fe20003f24070 */
[----:B------:R-:W-:-:S03]  /*37e0*/  DFMA R78, R74, -R66, R72 ;  /* 0x800000424a4e722b */ /* 0x000fc60000000048 */
[----:B------:R-:W-:-:S05]  /*37f0*/  ISETP.GT.U32.OR P1, PT, R82, 0x7feffffe, P1 ;  /* 0x7feffffe5200780c */ /* 0x000fca0000f24470 */
[----:B------:R-:W-:-:S08]  /*3800*/  DFMA R78, R76, R78, R74 ;  /* 0x0000004e4c4e722b */ /* 0x000fd0000000004a */
[----:B------:R-:W-:Y:S05]  /*3810*/  @P1 BRA `(.L_x_45) ;  /* 0x00000000006c1947 */ /* 0x000fea0003800000 */
[----:B------:R-:W-:-:S04]  /*3820*/  LOP3.LUT R70, R69, 0x7ff00000, RZ, 0xc0, !PT ;  /* 0x7ff0000045467812 */ /* 0x000fc800078ec0ff */
[CC--:B------:R-:W-:Y:S02]  /*3830*/  VIADDMNMX R65, R19.reuse, -R70.reuse, 0xb9600000, !PT ;  /* 0xb960000013417446 */ /* 0x0c0fe40007800946 */
[----:B------:R-:W-:Y:S01]  /*3840*/  ISETP.GE.U32.AND P1, PT, R19, R70, PT ;  /* 0x000000461300720c */ /* 0x000fe20003f26070 */
[----:B------:R-:W-:Y:S01]  /*3850*/  IMAD.MOV.U32 R70, RZ, RZ, RZ ;  /* 0x000000ffff467224 */ /* 0x000fe200078e00ff */
[----:B------:R-:W-:Y:S02]  /*3860*/  VIMNMX R65, PT, PT, R65, 0x46a00000, PT ;  /* 0x46a0000041417848 */ /* 0x000fe40003fe0100 */
[----:B------:R-:W-:-:S05]  /*3870*/  SEL R0, R0, 0x63400000, !P1 ;  /* 0x6340000000007807 */ /* 0x000fca0004800000 */
[----:B------:R-:W-:-:S04]  /*3880*/  IMAD.IADD R0, R65, 0x1, -R0 ;  /* 0x0000000141007824 */ /* 0x000fc800078e0a00 */
[----:B------:R-:W-:-:S06]  /*3890*/  VIADD R71, R0, 0x7fe00000 ;  /* 0x7fe0000000477836 */ /* 0x000fcc0000000000 */
[----:B------:R-:W-:-:S10]  /*38a0*/  DMUL R74, R78, R70 ;  /* 0x000000464e4a7228 */ /* 0x000fd40000000000 */
[----:B------:R-:W-:-:S13]  /*38b0*/  FSETP.GTU.AND P1, PT, |R75|, 1.469367938527859385e-39, PT ;  /* 0x001000004b00780b */ /* 0x000fda0003f2c200 */
[----:B------:R-:W-:Y:S05]  /*38c0*/  @P1 BRA `(.L_x_46) ;  /* 0x0000000000941947 */ /* 0x000fea0003800000 */
[----:B------:R-:W-:Y:S01]  /*38d0*/  DFMA R66, R78, -R66, R72 ;  /* 0x800000424e42722b */ /* 0x000fe20000000048 */
[----:B------:R-:W-:-:S09]  /*38e0*/  IMAD.MOV.U32 R70, RZ, RZ, RZ ;  /* 0x000000ffff467224 */ /* 0x000fd200078e00ff */
[C---:B------:R-:W-:Y:S02]  /*38f0*/  FSETP.NEU.AND P1, PT, R67.reuse, RZ, PT ;  /* 0x000000ff4300720b */ /* 0x040fe40003f2d000 */
[----:B------:R-:W-:-:S04]  /*3900*/  LOP3.LUT R69, R67, 0x80000000, R69, 0x48, !PT ;  /* 0x8000000043457812 */ /* 0x000fc800078e4845 */
[----:B------:R-:W-:-:S07]  /*3910*/  LOP3.LUT R71, R69, R71, RZ, 0xfc, !PT ;  /* 0x0000004745477212 */ /* 0x000fce00078efcff */
[----:B------:R-:W-:Y:S05]  /*3920*/  @!P1 BRA `(.L_x_46) ;  /* 0x00000000007c9947 */ /* 0x000fea0003800000 */
[C---:B------:R-:W-:Y:S01]  /*3930*/  IADD3 R67, PT, PT, -R0.reuse, RZ, RZ ;  /* 0x000000ff00437210 */ /* 0x040fe20007ffe1ff */
[----:B------:R-:W-:Y:S01]  /*3940*/  IMAD.MOV.U32 R66, RZ, RZ, RZ ;  /* 0x000000ffff427224 */ /* 0x000fe200078e00ff */
[----:B------:R-:W-:Y:S01]  /*3950*/  DMUL.RP R70, R78, R70 ;  /* 0x000000464e467228 */ /* 0x000fe20000008000 */
[----:B------:R-:W-:-:S04]  /*3960*/  IADD3 R19, PT, PT, -R0, -0x43300000, RZ ;  /* 0xbcd0000000137810 */ /* 0x000fc80007ffe1ff */
[----:B------:R-:W-:-:S05]  /*3970*/  DFMA R66, R74, -R66, R78 ;  /* 0x800000424a42722b */ /* 0x000fca000000004e */
[----:B------:R-:W-:-:S05]  /*3980*/  LOP3.LUT R69, R71, R69, RZ, 0x3c, !PT ;  /* 0x0000004547457212 */ /* 0x000fca00078e3cff */
[----:B------:R-:W-:-:S04]  /*3990*/  FSETP.NEU.AND P1, PT, |R67|, R19, PT ;  /* 0x000000134300720b */ /* 0x000fc80003f2d200 */
[----:B------:R-:W-:Y:S02]  /*39a0*/  FSEL R74, R70, R74, !P1 ;  /* 0x0000004a464a7208 */ /* 0x000fe40004800000 */
[----:B------:R-:W-:Y:S01]  /*39b0*/  FSEL R75, R69, R75, !P1 ;  /* 0x0000004b454b7208 */ /* 0x000fe20004800000 */
[----:B------:R-:W-:Y:S06]  /*39c0*/  BRA `(.L_x_46) ;  /* 0x0000000000547947 */ /* 0x000fec0003800000 */
.L_x_45:
[----:B------:R-:W-:-:S14]  /*39d0*/  DSETP.NAN.AND P1, PT, R70, R70, PT ;  /* 0x000000464600722a */ /* 0x000fdc0003f28000 */
[----:B------:R-:W-:Y:S05]  /*39e0*/  @P1 BRA `(.L_x_47) ;  /* 0x0000000000441947 */ /* 0x000fea0003800000 */
[----:B------:R-:W-:-:S14]  /*39f0*/  DSETP.NAN.AND P1, PT, R68, R68, PT ;  /* 0x000000444400722a */ /* 0x000fdc0003f28000 */
[----:B------:R-:W-:Y:S05]  /*3a00*/  @P1 BRA `(.L_x_48) ;  /* 0x0000000000301947 */ /* 0x000fea0003800000 */
[----:B------:R-:W-:Y:S01]  /*3a10*/  ISETP.NE.AND P1, PT, R65, R80, PT ;  /* 0x000000504100720c */ /* 0x000fe20003f25270 */
[----:B------:R-:W-:Y:S02]  /*3a20*/  IMAD.MOV.U32 R74, RZ, RZ, 0x0 ;  /* 0x00000000ff4a7424 */ /* 0x000fe400078e00ff */
[----:B------:R-:W-:-:S10]  /*3a30*/  IMAD.MOV.U32 R75, RZ, RZ, -0x80000 ;  /* 0xfff80000ff4b7424 */ /* 0x000fd400078e00ff */
[----:B------:R-:W-:Y:S05]  /*3a40*/  @!P1 BRA `(.L_x_46) ;  /* 0x0000000000349947 */ /* 0x000fea0003800000 */
[----:B------:R-:W-:Y:S02]  /*3a50*/  ISETP.NE.AND P1, PT, R65, 0x7ff00000, PT ;  /* 0x7ff000004100780c */ /* 0x000fe40003f25270 */
[----:B------:R-:W-:Y:S02]  /*3a60*/  LOP3.LUT R75, R71, 0x80000000, R69, 0x48, !PT ;  /* 0x80000000474b7812 */ /* 0x000fe400078e4845 */
[----:B------:R-:W-:-:S13]  /*3a70*/  ISETP.EQ.OR P1, PT, R80, RZ, !P1 ;  /* 0x000000ff5000720c */ /* 0x000fda0004f22670 */
[----:B------:R-:W-:Y:S01]  /*3a80*/  @P1 LOP3.LUT R0, R75, 0x7ff00000, RZ, 0xfc, !PT ;  /* 0x7ff000004b001812 */ /* 0x000fe200078efcff */
[----:B------:R-:W-:Y:S02]  /*3a90*/  @!P1 IMAD.MOV.U32 R74, RZ, RZ, RZ ;  /* 0x000000ffff4a9224 */ /* 0x000fe400078e00ff */
[----:B------:R-:W-:Y:S02]  /*3aa0*/  @P1 IMAD.MOV.U32 R74, RZ, RZ, RZ ;  /* 0x000000ffff4a1224 */ /* 0x000fe400078e00ff */
[----:B------:R-:W-:Y:S01]  /*3ab0*/  @P1 IMAD.MOV.U32 R75, RZ, RZ, R0 ;  /* 0x000000ffff4b1224 */ /* 0x000fe200078e0000 */
[----:B------:R-:W-:Y:S06]  /*3ac0*/  BRA `(.L_x_46) ;  /* 0x0000000000147947 */ /* 0x000fec0003800000 */
.L_x_48:
[----:B------:R-:W-:Y:S01]  /*3ad0*/  LOP3.LUT R75, R69, 0x80000, RZ, 0xfc, !PT ;  /* 0x00080000454b7812 */ /* 0x000fe200078efcff */
[----:B------:R-:W-:Y:S01]  /*3ae0*/  IMAD.MOV.U32 R74, RZ, RZ, R68 ;  /* 0x000000ffff4a7224 */ /* 0x000fe200078e0044 */
[----:B------:R-:W-:Y:S06]  /*3af0*/  BRA `(.L_x_46) ;  /* 0x0000000000087947 */ /* 0x000fec0003800000 */
.L_x_47:
[----:B------:R-:W-:Y:S01]  /*3b00*/  LOP3.LUT R75, R71, 0x80000, RZ, 0xfc, !PT ;  /* 0x00080000474b7812 */ /* 0x000fe200078efcff */
[----:B------:R-:W-:-:S07]  /*3b10*/  IMAD.MOV.U32 R74, RZ, RZ, R70 ;  /* 0x000000ffff4a7224 */ /* 0x000fce00078e0046 */
.L_x_46:
[----:B------:R-:W-:Y:S05]  /*3b20*/  BSYNC.RECONVERGENT B2 ;  /* 0x0000000000027941 */ /* 0x000fea0003800200 */
.L_x_44:
[----:B------:R-:W-:Y:S01]  /*3b30*/  IMAD.MOV.U32 R65, RZ, RZ, 0x0 ;  /* 0x00000000ff417424 */ /* 0x000fe200078e00ff */
[----:B------:R-:W-:Y:S01]  /*3b40*/  MOV R67, R75 ;  /* 0x0000004b00437202 */ /* 0x000fe20000000f00 */
[----:B------:R-:W-:Y:S02]  /*3b50*/  IMAD.MOV.U32 R66, RZ, RZ, R74 ;  /* 0x000000ffff427224 */ /* 0x000fe400078e004a */
[----:B------:R-:W-:Y:S05]  /*3b60*/  RET.REL.NODEC R64 `(_Z17f0_LFA_cudaKernelPdS_S_S_S_S_S_S_S_S_S_S_S_S_S_S_S_S_S_S_S_S_S_S_S_S_S_S_S_S_S_S_S_S_S_S_iiiidi) ;  /* 0xffffffc440247950 */ /* 0x000fea0003c3ffff */
        .weak           $__internal_1_$__cuda_sm20_dsqrt_rn_f64_mediumpath_v1
        .type           $__internal_1_$__cuda_sm20_dsqrt_rn_f64_mediumpath_v1,@function
        .size           $__internal_1_$__cuda_sm20_dsqrt_rn_f64_mediumpath_v1,($_Z17f0_LFA_cudaKernelPdS_S_S_S_S_S_S_S_S_S_S_S_S_S_S_S_S_S_S_S_S_S_S_S_S_S_S_S_S_S_S_S_S_S_S_iiiidi$__internal_accurate_pow - $__internal_1_$__cuda_sm20_dsqrt_rn_f64_mediumpath_v1)
$__internal_1_$__cuda_sm20_dsqrt_rn_f64_mediumpath_v1:
[----:B------:R-:W-:Y:S01]  /*3b70*/  ISETP.GE.U32.AND P0, PT, R18, -0x3400000, PT ;  /* 0xfcc000001200780c */ /* 0x000fe20003f06070 */
[----:B------:R-:W-:Y:S01]  /*3b80*/  BSSY.RECONVERGENT B1, `(.L_x_49) ;  /* 0x0000028000017945 */ /* 0x000fe20003800200 */
[----:B------:R-:W-:Y:S02]  /*3b90*/  IMAD.MOV.U32 R44, RZ, RZ, R46 ;  /* 0x000000ffff2c7224 */ /* 0x000fe400078e002e */
[----:B------:R-:W-:Y:S02]  /*3ba0*/  IMAD.MOV.U32 R18, RZ, RZ, R50 ;  /* 0x000000ffff127224 */ /* 0x000fe400078e0032 */
[----:B------:R-:W-:Y:S02]  /*3bb0*/  IMAD.MOV.U32 R19, RZ, RZ, R51 ;  /* 0x000000ffff137224 */ /* 0x000fe400078e0033 */
[----:B------:R-:W-:Y:S02]  /*3bc0*/  IMAD.MOV.U32 R36, RZ, RZ, R34 ;  /* 0x000000ffff247224 */ /* 0x000fe400078e0022 */
[----:B------:R-:W-:-:S03]  /*3bd0*/  IMAD.MOV.U32 R37, RZ, RZ, R35 ;  /* 0x000000ffff257224 */ /* 0x000fc600078e0023 */
[----:B------:R-:W-:Y:S05]  /*3be0*/  @!P0 BRA `(.L_x_50) ;  /* 0x0000000000208947 */ /* 0x000fea0003800000 */
[----:B------:R-:W-:-:S10]  /*3bf0*/  DFMA.RM R18, R18, R44, R48 ;  /* 0x0000002c1212722b */ /* 0x000fd40000004030 */
[----:B------:R-:W-:-:S05]  /*3c00*/  IADD3 R44, P0, PT, R18, 0x1, RZ ;  /* 0x00000001122c7810 */ /* 0x000fca0007f1e0ff */
[----:B------:R-:W-:-:S06]  /*3c10*/  IMAD.X R45, RZ, RZ, R19, P0 ;  /* 0x000000ffff2d7224 */ /* 0x000fcc00000e0613 */
[----:B------:R-:W-:-:S08]  /*3c20*/  DFMA.RP R36, -R18, R44, R36 ;  /* 0x0000002c1224722b */ /* 0x000fd00000008124 */
[----:B------:R-:W-:-:S06]  /*3c30*/  DSETP.GT.AND P0, PT, R36, RZ, PT ;  /* 0x000000ff2400722a */ /* 0x000fcc0003f04000 */
[----:B------:R-:W-:Y:S02]  /*3c40*/  FSEL R18, R44, R18, P0 ;  /* 0x000000122c127208 */ /* 0x000fe40000000000 */
[----:B------:R-:W-:Y:S01]  /*3c50*/  FSEL R19, R45, R19, P0 ;  /* 0x000000132d137208 */ /* 0x000fe20000000000 */
[----:B------:R-:W-:Y:S06]  /*3c60*/  BRA `(.L_x_51) ;  /* 0x0000000000647947 */ /* 0x000fec0003800000 */
.L_x_50:
[----:B------:R-:W-:-:S14]  /*3c70*/  DSETP.NE.AND P0, PT, R36, RZ, PT ;  /* 0x000000ff2400722a */ /* 0x000fdc0003f05000 */
[----:B------:R-:W-:Y:S05]  /*3c80*/  @!P0 BRA `(.L_x_52) ;  /* 0x0000000000588947 */ /* 0x000fea0003800000 */
[----:B------:R-:W-:-:S13]  /*3c90*/  ISETP.GE.AND P0, PT, R37, RZ, PT ;  /* 0x000000ff2500720c */ /* 0x000fda0003f06270 */
[----:B------:R-:W-:Y:S02]  /*3ca0*/  @!P0 IMAD.MOV.U32 R18, RZ, RZ, 0x0 ;  /* 0x00000000ff128424 */ /* 0x000fe400078e00ff */
[----:B------:R-:W-:Y:S01]  /*3cb0*/  @!P0 IMAD.MOV.U32 R19, RZ, RZ, -0x80000 ;  /* 0xfff80000ff138424 */ /* 0x000fe200078e00ff */
[----:B------:R-:W-:Y:S06]  /*3cc0*/  @!P0 BRA `(.L_x_51) ;  /* 0x00000000004c8947 */ /* 0x000fec0003800000 */
[----:B------:R-:W-:-:S13]  /*3cd0*/  ISETP.GT.AND P0, PT, R37, 0x7fefffff, PT ;  /* 0x7fefffff2500780c */ /* 0x000fda0003f04270 */
[----:B------:R-:W-:Y:S05]  /*3ce0*/  @P0 BRA `(.L_x_52) ;  /* 0x0000000000400947 */ /* 0x000fea0003800000 */
[----:B------:R-:W-:Y:S01]  /*3cf0*/  DMUL R18, R36, 8.11296384146066816958e+31 ;  /* 0x4690000024127828 */ /* 0x000fe20000000000 */
[----:B------:R-:W-:Y:S01]  /*3d00*/  IMAD.MOV.U32 R46, RZ, RZ, 0x0 ;  /* 0x00000000ff2e7424 */ /* 0x000fe200078e00ff */
[----:B------:R-:W-:Y:S01]  /*3d10*/  MOV R36, RZ ;  /* 0x000000ff00247202 */ /* 0x000fe20000000f00 */
[----:B------:R-:W-:-:S03]  /*3d20*/  IMAD.MOV.U32 R47, RZ, RZ, 0x3fd80000 ;  /* 0x3fd80000ff2f7424 */ /* 0x000fc600078e00ff */
[----:B------:R-:W0:Y:S02]  /*3d30*/  MUFU.RSQ64H R37, R19 ;  /* 0x0000001300257308 */ /* 0x000e240000001c00 */
[----:B0-----:R-:W-:-:S08]  /*3d40*/  DMUL R44, R36, R36 ;  /* 0x00000024242c7228 */ /* 0x001fd00000000000 */
[----:B------:R-:W-:-:S08]  /*3d50*/  DFMA R44, R18, -R44, 1 ;  /* 0x3ff00000122c742b */ /* 0x000fd0000000082c */
[----:B------:R-:W-:Y:S02]  /*3d60*/  DFMA R46, R44, R46, 0.5 ;  /* 0x3fe000002c2e742b */ /* 0x000fe4000000002e */
[----:B------:R-:W-:-:S08]  /*3d70*/  DMUL R44, R36, R44 ;  /* 0x0000002c242c7228 */ /* 0x000fd00000000000 */
[----:B------:R-:W-:-:S08]  /*3d80*/  DFMA R44, R46, R44, R36 ;  /* 0x0000002c2e2c722b */ /* 0x000fd00000000024 */
[----:B------:R-:W-:Y:S02]  /*3d90*/  DMUL R36, R18, R44 ;  /* 0x0000002c12247228 */ /* 0x000fe40000000000 */
[----:B------:R-:W-:-:S06]  /*3da0*/  VIADD R45, R45, 0xfff00000 ;  /* 0xfff000002d2d7836 */ /* 0x000fcc0000000000 */
[----:B------:R-:W-:-:S08]  /*3db0*/  DFMA R46, R36, -R36, R18 ;  /* 0x80000024242e722b */ /* 0x000fd00000000012 */
[----:B------:R-:W-:-:S10]  /*3dc0*/  DFMA R18, R44, R46, R36 ;  /* 0x0000002e2c12722b */ /* 0x000fd40000000024 */
[----:B------:R-:W-:Y:S01]  /*3dd0*/  VIADD R19, R19, 0xfcb00000 ;  /* 0xfcb0000013137836 */ /* 0x000fe20000000000 */
[----:B------:R-:W-:Y:S06]  /*3de0*/  BRA `(.L_x_51) ;  /* 0x0000000000047947 */ /* 0x000fec0003800000 */
.L_x_52:
[----:B------:R-:W-:-:S11]  /*3df0*/  DADD R18, R36, R36 ;  /* 0x0000000024127229 */ /* 0x000fd60000000024 */
.L_x_51:
[----:B------:R-:W-:Y:S05]  /*3e00*/  BSYNC.RECONVERGENT B1 ;  /* 0x0000000000017941 */ /* 0x000fea0003800200 */
.L_x_49:
[----:B------:R-:W-:Y:S02]  /*3e10*/  IMAD.MOV.U32 R36, RZ, RZ, R18 ;  /* 0x000000ffff247224 */ /* 0x000fe400078e0012 */
[----:B------:R-:W-:Y:S02]  /*3e20*/  IMAD.MOV.U32 R37, RZ, RZ, R19 ;  /* 0x000000ffff257224 */ /* 0x000fe400078e0013 */
[----:B------:R-:W-:Y:S02]  /*3e30*/  IMAD.MOV.U32 R18, RZ, RZ, R0 ;  /* 0x000000ffff127224 */ /* 0x000fe400078e0000 */
[----:B------:R-:W-:-:S04]  /*3e40*/  IMAD.MOV.U32 R19, RZ, RZ, 0x0 ;  /* 0x00000000ff137424 */ /* 0x000fc800078e00ff */
[----:B------:R-:W-:Y:S05]  /*3e50*/  RET.REL.NODEC R18 `(_Z17f0_LFA_cudaKernelPdS_S_S_S_S_S_S_S_S_S_S_S_S_S_S_S_S_S_S_S_S_S_S_S_S_S_S_S_S_S_S_S_S_S_S_iiiidi) ;  /* 0xffffffc012687950 */ /* 0x000fea0003c3ffff */
        .type           $_Z17f0_LFA_cudaKernelPdS_S_S_S_S_S_S_S_S_S_S_S_S_S_S_S_S_S_S_S_S_S_S_S_S_S_S_S_S_S_S_S_S_S_S_iiiidi$__internal_accurate_pow,@function
        .size           $_Z17f0_LFA_cudaKernelPdS_S_S_S_S_S_S_S_S_S_S_S_S_S_S_S_S_S_S_S_S_S_S_S_S_S_S_S_S_S_S_S_S_S_S_iiiidi$__internal_accurate_pow,($_Z17f0_LFA_cudaKernelPdS_S_S_S_S_S_S_S_S_S_S_S_S_S_S_S_S_S_S_S_S_S_S_S_S_S_S_S_S_S_S_S_S_S_S_iiiidi$__internal_trig_reduction_slowpathd - $_Z17f0_LFA_cudaKernelPdS_S_S_S_S_S_S_S_S_S_S_S_S_S_S_S_S_S_S_S_S_S_S_S_S_S_S_S_S_S_S_S_S_S_S_iiiidi$__internal_accurate_pow)
$_Z17f0_LFA_cudaKernelPdS_S_S_S_S_S_S_S_S_S_S_S_S_S_S_S_S_S_S_S_S_S_S_S_S_S_S_S_S_S_S_S_S_S_S_iiiidi$__internal_accurate_pow:
[----:B------:R-:W-:Y:S01]  /*3e60*/  ISETP.GT.U32.AND P3, PT, R87, 0xfffff, PT ;  /* 0x000fffff5700780c */ /* 0x000fe20003f64070 */
[----:B------:R-:W-:Y:S01]  /*3e70*/  IMAD.MOV.U32 R86, RZ, RZ, R82 ;  /* 0x000000ffff567224 */ /* 0x000fe200078e0052 */
[----:B------:R-:W-:Y:S01]  /*3e80*/  MOV R66, R87 ;  /* 0x0000005700427202 */ /* 0x000fe20000000f00 */
[----:B------:R-:W-:Y:S01]  /*3e90*/  IMAD.MOV.U32 R74, RZ, RZ, RZ ;  /* 0x000000ffff4a7224 */ /* 0x000fe200078e00ff */
[----:B------:R-:W-:Y:S01]  /*3ea0*/  UMOV UR6, 0x7d2cafe2 ;  /* 0x7d2cafe200067882 */ /* 0x000fe20000000000 */
[----:B------:R-:W-:Y:S01]  /*3eb0*/  IMAD.MOV.U32 R68, RZ, RZ, 0x41ad3b5a ;  /* 0x41ad3b5aff447424 */ /* 0x000fe200078e00ff */
[----:B------:R-:W-:Y:S01]  /*3ec0*/  UMOV UR7, 0x3eb0f5ff ;  /* 0x3eb0f5ff00077882 */ /* 0x000fe20000000000 */
[----:B------:R-:W-:Y:S01]  /*3ed0*/  IMAD.MOV.U32 R69, RZ, RZ, 0x3ed0f5d2 ;  /* 0x3ed0f5d2ff457424 */ /* 0x000fe200078e00ff */
[----:B------:R-:W-:Y:S01]  /*3ee0*/  UMOV UR10, 0x3b39803f ;  /* 0x3b39803f000a7882 */ /* 0x000fe20000000000 */
[----:B------:R-:W-:-:S04]  /*3ef0*/  UMOV UR11, 0x3c7abc9e ;  /* 0x3c7abc9e000b7882 */ /* 0x000fc80000000000 */
[----:B------:R-:W-:-:S10]  /*3f00*/  @!P3 DMUL R64, R86, 1.80143985094819840000e+16 ;  /* 0x435000005640b828 */ /* 0x000fd40000000000 */
[----:B------:R-:W-:Y:S02]  /*3f10*/  @!P3 IMAD.MOV.U32 R66, RZ, RZ, R65 ;  /* 0x000000ffff42b224 */ /* 0x000fe400078e0041 */
[----:B------:R-:W-:-:S03]  /*3f20*/  @!P3 IMAD.MOV.U32 R82, RZ, RZ, R64 ;  /* 0x000000ffff52b224 */ /* 0x000fc600078e0040 */
[----:B------:R-:W-:-:S04]  /*3f30*/  LOP3.LUT R66, R66, 0x800fffff, RZ, 0xc0, !PT ;  /* 0x800fffff42427812 */ /* 0x000fc800078ec0ff */
[----:B------:R-:W-:-:S04]  /*3f40*/  LOP3.LUT R83, R66, 0x3ff00000, RZ, 0xfc, !PT ;  /* 0x3ff0000042537812 */ /* 0x000fc800078efcff */
[----:B------:R-:W-:-:S13]  /*3f50*/  ISETP.GE.U32.AND P4, PT, R83, 0x3ff6a09f, PT ;  /* 0x3ff6a09f5300780c */ /* 0x000fda0003f86070 */
[----:B------:R-:W-:-:S04]  /*3f60*/  @P4 VIADD R67, R83, 0xfff00000 ;  /* 0xfff0000053434836 */ /* 0x000fc80000000000 */
[----:B------:R-:W-:-:S06]  /*3f70*/  @P4 IMAD.MOV.U32 R83, RZ, RZ, R67 ;  /* 0x000000ffff534224 */ /* 0x000fcc00078e0043 */
[C---:B------:R-:W-:Y:S02]  /*3f80*/  DADD R70, R82.reuse, 1 ;  /* 0x3ff0000052467429 */ /* 0x040fe40000000000 */
[----:B------:R-:W-:-:S04]  /*3f90*/  DADD R82, R82, -1 ;  /* 0xbff0000052527429 */ /* 0x000fc80000000000 */
[----:B------:R-:W0:Y:S02]  /*3fa0*/  MUFU.RCP64H R75, R71 ;  /* 0x00000047004b7308 */ /* 0x000e240000001800 */
[----:B0-----:R-:W-:-:S08]  /*3fb0*/  DFMA R66, -R70, R74, 1 ;  /* 0x3ff000004642742b */ /* 0x001fd0000000014a */
[----:B------:R-:W-:-:S08]  /*3fc0*/  DFMA R66, R66, R66, R66 ;  /* 0x000000424242722b */ /* 0x000fd00000000042 */
[----:B------:R-:W-:-:S08]  /*3fd0*/  DFMA R74, R74, R66, R74 ;  /* 0x000000424a4a722b */ /* 0x000fd0000000004a */
[----:B------:R-:W-:-:S08]  /*3fe0*/  DMUL R66, R82, R74 ;  /* 0x0000004a52427228 */ /* 0x000fd00000000000 */
[----:B------:R-:W-:-:S08]  /*3ff0*/  DFMA R66, R82, R74, R66 ;  /* 0x0000004a5242722b */ /* 0x000fd00000000042 */
[-C--:B------:R-:W-:Y:S02]  /*4000*/  DMUL R72, R66, R66.reuse ;  /* 0x0000004242487228 */ /* 0x080fe40000000000 */
[----:B------:R-:W-:Y:S02]  /*4010*/  DADD R76, R82, -R66 ;  /* 0x00000000524c7229 */ /* 0x000fe40000000842 */
[----:B------:R-:W-:-:S04]  /*4020*/  DMUL R70, R66, R66 ;  /* 0x0000004242467228 */ /* 0x000fc80000000000 */
[----:B------:R-:W-:Y:S01]  /*4030*/  DFMA R68, R72, UR6, R68 ;  /* 0x0000000648447c2b */ /* 0x000fe20008000044 */
[----:B------:R-:W-:Y:S01]  /*4040*/  UMOV UR6, 0x75488a3f ;  /* 0x75488a3f00067882 */ /* 0x000fe20000000000 */
[----:B------:R-:W-:Y:S01]  /*4050*/  UMOV UR7, 0x3ef3b20a ;  /* 0x3ef3b20a00077882 */ /* 0x000fe20000000000 */
[----:B------:R-:W-:-:S05]  /*4060*/  DADD R76, R76, R76 ;  /* 0x000000004c4c7229 */ /* 0x000fca000000004c */
[----:B------:R-:W-:Y:S01]  /*4070*/  DFMA R78, R72, R68, UR6 ;  /* 0x00000006484e7e2b */ /* 0x000fe20008000044 */
[----:B------:R-:W-:Y:S01]  /*4080*/  UMOV UR6, 0xe4faecd5 ;  /* 0xe4faecd500067882 */ /* 0x000fe20000000000 */
[----:B------:R-:W-:Y:S01]  /*4090*/  UMOV UR7, 0x3f1745cd ;  /* 0x3f1745cd00077882 */ /* 0x000fe20000000000 */
[----:B------:R-:W-:-:S05]  /*40a0*/  DFMA R76, R82, -R66, R76 ;  /* 0x80000042524c722b */ /* 0x000fca000000004c */
[----:B------:R-:W-:Y:S01]  /*40b0*/  DFMA R78, R72, R78, UR6 ;  /* 0x00000006484e7e2b */ /* 0x000fe2000800004e */
[----:B------:R-:W-:Y:S01]  /*40c0*/  UMOV UR6, 0x258a578b ;  /* 0x258a578b00067882 */ /* 0x000fe20000000000 */
[----:B------:R-:W-:Y:S01]  /*40d0*/  UMOV UR7, 0x3f3c71c7 ;  /* 0x3f3c71c700077882 */ /* 0x000fe20000000000 */
[----:B------:R-:W-:-:S05]  /*40e0*/  DMUL R74, R74, R76 ;  /* 0x0000004c4a4a7228 */ /* 0x000fca0000000000 */
[----:B------:R-:W-:Y:S01]  /*40f0*/  DFMA R78, R72, R78, UR6 ;  /* 0x00000006484e7e2b */ /* 0x000fe2000800004e */
[----:B------:R-:W-:Y:S01]  /*4100*/  UMOV UR6, 0x9242b910 ;  /* 0x9242b91000067882 */ /* 0x000fe20000000000 */
[----:B------:R-:W-:-:S03]  /*4110*/  UMOV UR7, 0x3f624924 ;  /* 0x3f62492400077882 */ /* 0x000fc60000000000 */
[----:B------:R-:W-:Y:S02]  /*4120*/  VIADD R83, R75, 0x100000 ;  /* 0x001000004b537836 */ /* 0x000fe40000000000 */
[----:B------:R-:W-:Y:S01]  /*4130*/  IMAD.MOV.U32 R82, RZ, RZ, R74 ;  /* 0x000000ffff527224 */ /* 0x000fe200078e004a */
[----:B------:R-:W-:Y:S01]  /*4140*/  DFMA R78, R72, R78, UR6 ;  /* 0x00000006484e7e2b */ /* 0x000fe2000800004e */
[----:B------:R-:W-:Y:S01]  /*4150*/  UMOV UR6, 0x99999dfb ;  /* 0x99999dfb00067882 */ /* 0x000fe20000000000 */
[----:B------:R-:W-:-:S06]  /*4160*/  UMOV UR7, 0x3f899999 ;  /* 0x3f89999900077882 */ /* 0x000fcc0000000000 */
[----:B------:R-:W-:Y:S01]  /*4170*/  DFMA R78, R72, R78, UR6 ;  /* 0x00000006484e7e2b */ /* 0x000fe2000800004e */
[----:B------:R-:W-:Y:S01]  /*4180*/  UMOV UR6, 0x55555555 ;  /* 0x5555555500067882 */ /* 0x000fe20000000000 */
[----:B------:R-:W-:-:S06]  /*4190*/  UMOV UR7, 0x3fb55555 ;  /* 0x3fb5555500077882 */ /* 0x000fcc0000000000 */
[----:B------:R-:W-:-:S08]  /*41a0*/  DFMA R68, R72, R78, UR6 ;  /* 0x0000000648447e2b */ /* 0x000fd0000800004e */
[----:B------:R-:W-:Y:S01]  /*41b0*/  DADD R80, -R68, UR6 ;  /* 0x0000000644507e29 */ /* 0x000fe20008000100 */
[----:B------:R-:W-:Y:S01]  /*41c0*/  UMOV UR6, 0xb9e7b0 ;  /* 0x00b9e7b000067882 */ /* 0x000fe20000000000 */
[----:B------:R-:W-:-:S06]  /*41d0*/  UMOV UR7, 0x3c46a4cb ;  /* 0x3c46a4cb00077882 */ /* 0x000fcc0000000000 */
[----:B------:R-:W-:Y:S02]  /*41e0*/  DFMA R80, R72, R78, R80 ;  /* 0x0000004e4850722b */ /* 0x000fe40000000050 */
[----:B------:R-:W-:-:S06]  /*41f0*/  DMUL R72, R66, R70 ;  /* 0x0000004642487228 */ /* 0x000fcc0000000000 */
[----:B------:R-:W-:Y:S01]  /*4200*/  DADD R76, R80, -UR6 ;  /* 0x80000006504c7e29 */ /* 0x000fe20008000000 */
[----:B------:R-:W-:Y:S01]  /*4210*/  UMOV UR6, 0x80000000 ;  /* 0x8000000000067882 */ /* 0x000fe20000000000 */
[C---:B------:R-:W-:Y:S01]  /*4220*/  DFMA R78, R66.reuse, R70, -R72 ;  /* 0x00000046424e722b */ /* 0x040fe20000000848 */
[----:B------:R-:W-:Y:S01]  /*4230*/  UMOV UR7, 0x43300000 ;  /* 0x4330000000077882 */ /* 0x000fe20000000000 */
[----:B------:R-:W-:-:S04]  /*4240*/  DFMA R80, R66, R66, -R70 ;  /* 0x000000424250722b */ /* 0x000fc80000000846 */
[----:B------:R-:W-:Y:S02]  /*4250*/  DADD R84, R68, R76 ;  /* 0x0000000044547229 */ /* 0x000fe4000000004c */
[----:B------:R-:W-:Y:S02]  /*4260*/  DFMA R78, R74, R70, R78 ;  /* 0x000000464a4e722b */ /* 0x000fe4000000004e */
[----:B------:R-:W-:-:S04]  /*4270*/  DFMA R80, R66, R82, R80 ;  /* 0x000000524250722b */ /* 0x000fc80000000050 */
[----:B------:R-:W-:-:S04]  /*4280*/  DMUL R70, R84, R72 ;  /* 0x0000004854467228 */ /* 0x000fc80000000000 */
[----:B------:R-:W-:Y:S02]  /*4290*/  DFMA R78, R66, R80, R78 ;  /* 0x00000050424e722b */ /* 0x000fe4000000004e */
[----:B------:R-:W-:Y:S02]  /*42a0*/  DADD R80, R68, -R84 ;  /* 0x0000000044507229 */ /* 0x000fe40000000854 */
[----:B------:R-:W-:-:S06]  /*42b0*/  DFMA R68, R84, R72, -R70 ;  /* 0x000000485444722b */ /* 0x000fcc0000000846 */
[----:B------:R-:W-:Y:S02]  /*42c0*/  DADD R80, R76, R80 ;  /* 0x000000004c507229 */ /* 0x000fe40000000050 */
[----:B------:R-:W-:-:S08]  /*42d0*/  DFMA R68, R84, R78, R68 ;  /* 0x0000004e5444722b */ /* 0x000fd00000000044 */
[----:B------:R-:W-:-:S08]  /*42e0*/  DFMA R80, R80, R72, R68 ;  /* 0x000000485050722b */ /* 0x000fd00000000044 */
[----:B------:R-:W-:-:S08]  /*42f0*/  DADD R72, R70, R80 ;  /* 0x0000000046487229 */ /* 0x000fd00000000050 */
[--C-:B------:R-:W-:Y:S02]  /*4300*/  DADD R68, R66, R72.reuse ;  /* 0x0000000042447229 */ /* 0x100fe40000000048 */
[----:B------:R-:W-:-:S06]  /*4310*/  DADD R70, R70, -R72 ;  /* 0x0000000046467229 */ /* 0x000fcc0000000848 */
[----:B------:R-:W-:Y:S02]  /*4320*/  DADD R66, R66, -R68 ;  /* 0x0000000042427229 */ /* 0x000fe40000000844 */
[----:B------:R-:W-:-:S06]  /*4330*/  DADD R70, R80, R70 ;  /* 0x0000000050467229 */ /* 0x000fcc0000000046 */
[----:B------:R-:W-:Y:S01]  /*4340*/  DADD R66, R72, R66 ;  /* 0x0000000048427229 */ /* 0x000fe20000000042 */
[----:B------:R-:W-:Y:S02]  /*4350*/  SHF.R.U32.HI R72, RZ, 0x14, R87 ;  /* 0x00000014ff487819 */ /* 0x000fe40000011657 */
[----:B------:R-:W-:-:S05]  /*4360*/  @!P3 LEA.HI R72, R65, 0xffffffca, RZ, 0xc ;  /* 0xffffffca4148b811 */ /* 0x000fca00078f60ff */
[----:B------:R-:W-:Y:S01]  /*4370*/  DADD R66, R70, R66 ;  /* 0x0000000046427229 */ /* 0x000fe20000000042 */
[C---:B------:R-:W-:Y:S01]  /*4380*/  IADD3 R64, PT, PT, R72.reuse, -0x3ff, RZ ;  /* 0xfffffc0148407810 */ /* 0x040fe20007ffe0ff */
[----:B------:R-:W-:-:S06]  /*4390*/  @P4 VIADD R64, R72, 0xfffffc02 ;  /* 0xfffffc0248404836 */ /* 0x000fcc0000000000 */
[----:B------:R-:W-:Y:S01]  /*43a0*/  DADD R74, R74, R66 ;  /* 0x000000004a4a7229 */ /* 0x000fe20000000042 */
[----:B------:R-:W-:Y:S01]  /*43b0*/  LOP3.LUT R66, R64, 0x80000000, RZ, 0x3c, !PT ;  /* 0x8000000040427812 */ /* 0x000fe200078e3cff */
[----:B------:R-:W-:-:S06]  /*43c0*/  IMAD.MOV.U32 R67, RZ, RZ, 0x43300000 ;  /* 0x43300000ff437424 */ /* 0x000fcc00078e00ff */
[----:B------:R-:W-:Y:S02]  /*43d0*/  DADD R70, R68, R74 ;  /* 0x0000000044467229 */ /* 0x000fe4000000004a */
[----:B------:R-:W-:Y:S01]  /*43e0*/  DADD R66, R66, -UR6 ;  /* 0x8000000642427e29 */ /* 0x000fe20008000000 */
[----:B------:R-:W-:Y:S01]  /*43f0*/  UMOV UR6, 0xfefa39ef ;  /* 0xfefa39ef00067882 */ /* 0x000fe20000000000 */
[----:B------:R-:W-:-:S04]  /*4400*/  UMOV UR7, 0x3fe62e42 ;  /* 0x3fe62e4200077882 */ /* 0x000fc80000000000 */
[--C-:B------:R-:W-:Y:S02]  /*4410*/  DADD R72, R68, -R70.reuse ;  /* 0x0000000044487229 */ /* 0x100fe40000000846 */
[----:B------:R-:W-:-:S06]  /*4420*/  DFMA R64, R66, UR6, R70 ;  /* 0x0000000642407c2b */ /* 0x000fcc0008000046 */
[----:B------:R-:W-:Y:S02]  /*4430*/  DADD R72, R74, R72 ;  /* 0x000000004a487229 */ /* 0x000fe40000000048 */
[----:B------:R-:W-:-:S08]  /*4440*/  DFMA R68, R66, -UR6, R64 ;  /* 0x8000000642447c2b */ /* 0x000fd00008000040 */
[----:B------:R-:W-:-:S08]  /*4450*/  DADD R68, -R70, R68 ;  /* 0x0000000046447229 */ /* 0x000fd00000000144 */
[----:B------:R-:W-:Y:S01]  /*4460*/  DADD R72, R72, -R68 ;  /* 0x0000000048487229 */ /* 0x000fe20000000844 */
[----:B------:R-:W-:Y:S02]  /*4470*/  IMAD.MOV.U32 R69, RZ, RZ, R19 ;  /* 0x000000ffff457224 */ /* 0x000fe400078e0013 */
[----:B------:R-:W-:Y:S02]  /*4480*/  IMAD.U32 R68, RZ, RZ, UR4 ;  /* 0x00000004ff447e24 */ /* 0x000fe4000f8e00ff */
[C---:B------:R-:W-:Y:S01]  /*4490*/  IMAD.SHL.U32 R70, R69.reuse, 0x2, RZ ;  /* 0x0000000245467824 */ /* 0x040fe200078e00ff */
[----:B------:R-:W-:Y:S02]  /*44a0*/  LOP3.LUT R19, R69, 0xff0fffff, RZ, 0xc0, !PT ;  /* 0xff0fffff45137812 */ /* 0x000fe400078ec0ff */
[----:B------:R-:W-:Y:S02]  /*44b0*/  DFMA R66, R66, UR10, R72 ;  /* 0x0000000a42427c2b */ /* 0x000fe40008000048 */
[----:B------:R-:W-:-:S04]  /*44c0*/  ISETP.GT.U32.AND P3, PT, R70, -0x2000001, PT ;  /* 0xfdffffff4600780c */ /* 0x000fc80003f64070 */
[----:B------:R-:W-:Y:S02]  /*44d0*/  SEL R69, R19, R69, P3 ;  /* 0x0000004513457207 */ /* 0x000fe40001800000 */
[----:B------:R-:W-:-:S08]  /*44e0*/  DADD R70, R64, R66 ;  /* 0x0000000040467229 */ /* 0x000fd00000000042 */
[----:B------:R-:W-:Y:S02]  /*44f0*/  DADD R72, R64, -R70 ;  /* 0x0000000040487229 */ /* 0x000fe40000000846 */
[----:B------:R-:W-:-:S06]  /*4500*/  DMUL R64, R70, R68 ;  /* 0x0000004446407228 */ /* 0x000fcc0000000000 */
[----:B------:R-:W-:Y:S02]  /*4510*/  DADD R72, R66, R72 ;  /* 0x0000000042487229 */ /* 0x000fe40000000048 */
[----:B------:R-:W-:Y:S01]  /*4520*/  DFMA R70, R70, R68, -R64 ;  /* 0x000000444646722b */ /* 0x000fe20000000840 */
[----:B------:R-:W-:Y:S02]  /*4530*/  IMAD.MOV.U32 R66, RZ, RZ, 0x652b82fe ;  /* 0x652b82feff427424 */ /* 0x000fe400078e00ff */
[----:B------:R-:W-:-:S05]  /*4540*/  IMAD.MOV.U32 R67, RZ, RZ, 0x3ff71547 ;  /* 0x3ff71547ff437424 */ /* 0x000fca00078e00ff */
[----:B------:R-:W-:-:S08]  /*4550*/  DFMA R72, R72, R68, R70 ;  /* 0x000000444848722b */ /* 0x000fd00000000046 */
[----:B------:R-:W-:-:S08]  /*4560*/  DADD R68, R64, R72 ;  /* 0x0000000040447229 */ /* 0x000fd00000000048 */
[----:B------:R-:W-:Y:S02]  /*4570*/  DFMA R66, R68, R66, 6.75539944105574400000e+15 ;  /* 0x433800004442742b */ /* 0x000fe40000000042 */
[----:B------:R-:W-:Y:S01]  /*4580*/  FSETP.GEU.AND P3, PT, |R69|, 4.1917929649353027344, PT ;  /* 0x4086232b4500780b */ /* 0x000fe20003f6e200 */
[----:B------:R-:W-:-:S05]  /*4590*/  DADD R64, R64, -R68 ;  /* 0x0000000040407229 */ /* 0x000fca0000000844 */
[----:B------:R-:W-:-:S03]  /*45a0*/  DADD R70, R66, -6.75539944105574400000e+15 ;  /* 0xc338000042467429 */ /* 0x000fc60000000000 */
[----:B------:R-:W-:-:S05]  /*45b0*/  DADD R72, R72, R64 ;  /* 0x0000000048487229 */ /* 0x000fca0000000040 */
[----:B------:R-:W-:Y:S01]  /*45c0*/  DFMA R74, R70, -UR6, R68 ;  /* 0x80000006464a7c2b */ /* 0x000fe20008000044 */
[----:B------:R-:W-:Y:S01]  /*45d0*/  UMOV UR6, 0x3b39803f ;  /* 0x3b39803f00067882 */ /* 0x000fe20000000000 */
[----:B------:R-:W-:-:S06]  /*45e0*/  UMOV UR7, 0x3c7abc9e ;  /* 0x3c7abc9e00077882 */ /* 0x000fcc0000000000 */
[----:B------:R-:W-:Y:S01]  /*45f0*/  DFMA R70, R70, -UR6, R74 ;  /* 0x8000000646467c2b */ /* 0x000fe2000800004a */
[----:B------:R-:W-:Y:S01]  /*4600*/  UMOV UR6, 0x69ce2bdf ;  /* 0x69ce2bdf00067882 */ /* 0x000fe20000000000 */
[----:B------:R-:W-:Y:S01]  /*4610*/  IMAD.MOV.U32 R74, RZ, RZ, -0x35dec16 ;  /* 0xfca213eaff4a7424 */ /* 0x000fe200078e00ff */
[----:B------:R-:W-:Y:S01]  /*4620*/  UMOV UR7, 0x3e5ade15 ;  /* 0x3e5ade1500077882 */ /* 0x000fe20000000000 */
[----:B------:R-:W-:-:S06]  /*4630*/  IMAD.MOV.U32 R75, RZ, RZ, 0x3e928af3 ;  /* 0x3e928af3ff4b7424 */ /* 0x000fcc00078e00ff */
[----:B------:R-:W-:Y:S01]  /*4640*/  DFMA R74, R70, UR6, R74 ;  /* 0x00000006464a7c2b */ /* 0x000fe2000800004a */
[----:B------:R-:W-:Y:S01]  /*4650*/  UMOV UR6, 0x62401315 ;  /* 0x6240131500067882 */ /* 0x000fe20000000000 */
[----:B------:R-:W-:-:S06]  /*4660*/  UMOV UR7, 0x3ec71dee ;  /* 0x3ec71dee00077882 */ /* 0x000fcc0000000000 */
[----:B------:R-:W-:Y:S01]  /*4670*/  DFMA R74, R70, R74, UR6 ;  /* 0x00000006464a7e2b */ /* 0x000fe2000800004a */
        /* <DEDUP_REMOVED lines=20> */
[----:B------:R-:W-:-:S08]  /*47c0*/  DFMA R74, R70, R74, UR6 ;  /* 0x00000006464a7e2b */ /* 0x000fd0000800004a */
[----:B------:R-:W-:-:S08]  /*47d0*/  DFMA R74, R70, R74, 1 ;  /* 0x3ff00000464a742b */ /* 0x000fd0000000004a */
[----:B------:R-:W-:-:S10]  /*47e0*/  DFMA R70, R70, R74, 1 ;  /* 0x3ff000004646742b */ /* 0x000fd4000000004a */
[----:B------:R-:W-:Y:S01]  /*47f0*/  LEA R65, R66, R71, 0x14 ;  /* 0x0000004742417211 */ /* 0x000fe200078ea0ff */
[----:B------:R-:W-:Y:S01]  /*4800*/  IMAD.MOV.U32 R64, RZ, RZ, R70 ;  /* 0x000000ffff407224 */ /* 0x000fe200078e0046 */
[----:B------:R-:W-:Y:S06]  /*4810*/  @!P3 BRA `(.L_x_53) ;  /* 0x000000000030b947 */ /* 0x000fec0003800000 */
[----:B------:R-:W-:Y:S01]  /*4820*/  FSETP.GEU.AND P4, PT, |R69|, 4.2275390625, PT ;  /* 0x408748004500780b */ /* 0x000fe20003f8e200 */
[C---:B------:R-:W-:Y:S02]  /*4830*/  DADD R64, R68.reuse, +INF ;  /* 0x7ff0000044407429 */ /* 0x040fe40000000000 */
[----:B------:R-:W-:-:S08]  /*4840*/  DSETP.GEU.AND P3, PT, R68, RZ, PT ;  /* 0x000000ff4400722a */ /* 0x000fd00003f6e000 */
[----:B------:R-:W-:Y:S02]  /*4850*/  FSEL R64, R64, RZ, P3 ;  /* 0x000000ff40407208 */ /* 0x000fe40001800000 */
[----:B------:R-:W-:Y:S02]  /*4860*/  @!P4 LEA.HI R19, R66, R66, RZ, 0x1 ;  /* 0x000000424213c211 */ /* 0x000fe400078f08ff */
[----:B------:R-:W-:Y:S02]  /*4870*/  FSEL R65, R65, RZ, P3 ;  /* 0x000000ff41417208 */ /* 0x000fe40001800000 */
[----:B------:R-:W-:-:S05]  /*4880*/  @!P4 SHF.R.S32.HI R19, RZ, 0x1, R19 ;  /* 0x00000001ff13c819 */ /* 0x000fca0000011413 */
[----:B------:R-:W-:Y:S02]  /*4890*/  @!P4 IMAD.IADD R66, R66, 0x1, -R19 ;  /* 0x000000014242c824 */ /* 0x000fe400078e0a13 */
[----:B------:R-:W-:-:S03]  /*48a0*/  @!P4 IMAD R71, R19, 0x100000, R71 ;  /* 0x001000001347c824 */ /* 0x000fc600078e0247 */
[----:B------:R-:W-:Y:S01]  /*48b0*/  @!P4 LEA R67, R66, 0x3ff00000, 0x14 ;  /* 0x3ff000004243c811 */ /* 0x000fe200078ea0ff */
[----:B------:R-:W-:-:S06]  /*48c0*/  @!P4 IMAD.MOV.U32 R66, RZ, RZ, RZ ;  /* 0x000000ffff42c224 */ /* 0x000fcc00078e00ff */
[----:B------:R-:W-:-:S11]  /*48d0*/  @!P4 DMUL R64, R70, R66 ;  /* 0x000000424640c228 */ /* 0x000fd60000000000 */
.L_x_53:
[----:B------:R-:W-:Y:S01]  /*48e0*/  DFMA R72, R72, R64, R64 ;  /* 0x000000404848722b */ /* 0x000fe20000000040 */
[----:B------:R-:W-:Y:S01]  /*48f0*/  IMAD.MOV.U32 R66, RZ, RZ, R0 ;  /* 0x000000ffff427224 */ /* 0x000fe200078e0000 */
[----:B------:R-:W-:Y:S01]  /*4900*/  DSETP.NEU.AND P3, PT, |R64|, +INF , PT ;  /* 0x7ff000004000742a */ /* 0x000fe20003f6d200 */
[----:B------:R-:W-:-:S07]  /*4910*/  IMAD.MOV.U32 R67, RZ, RZ, 0x0 ;  /* 0x00000000ff437424 */ /* 0x000fce00078e00ff */
[----:B------:R-:W-:Y:S02]  /*4920*/  FSEL R64, R64, R72, !P3 ;  /* 0x0000004840407208 */ /* 0x000fe40005800000 */
[----:B------:R-:W-:Y:S01]  /*4930*/  FSEL R65, R65, R73, !P3 ;  /* 0x0000004941417208 */ /* 0x000fe20005800000 */
[----:B------:R-:W-:Y:S06]  /*4940*/  RET.REL.NODEC R66 `(_Z17f0_LFA_cudaKernelPdS_S_S_S_S_S_S_S_S_S_S_S_S_S_S_S_S_S_S_S_S_S_S_S_S_S_S_S_S_S_S_S_S_S_S_iiiidi) ;  /* 0xffffffb442ac7950 */ /* 0x000fec0003c3ffff */
        .type           $_Z17f0_LFA_cudaKernelPdS_S_S_S_S_S_S_S_S_S_S_S_S_S_S_S_S_S_S_S_S_S_S_S_S_S_S_S_S_S_S_S_S_S_S_iiiidi$__internal_trig_reduction_slowpathd,@function
        .size           $_Z17f0_LFA_cudaKernelPdS_S_S_S_S_S_S_S_S_S_S_S_S_S_S_S_S_S_S_S_S_S_S_S_S_S_S_S_S_S_S_S_S_S_S_iiiidi$__internal_trig_reduction_slowpathd,(.L_x_65 - $_Z17f0_LFA_cudaKernelPdS_S_S_S_S_S_S_S_S_S_S_S_S_S_S_S_S_S_S_S_S_S_S_S_S_S_S_S_S_S_S_S_S_S_S_iiiidi$__internal_trig_reduction_slowpathd)
$_Z17f0_LFA_cudaKernelPdS_S_S_S_S_S_S_S_S_S_S_S_S_S_S_S_S_S_S_S_S_S_S_S_S_S_S_S_S_S_S_S_S_S_S_iiiidi$__internal_trig_reduction_slowpathd:
[----:B------:R-:W-:Y:S01]  /*4950*/  SHF.R.U32.HI R39, RZ, 0x14, R40 ;  /* 0x00000014ff277819 */ /* 0x000fe20000011628 */
[----:B------:R-:W-:Y:S02]  /*4960*/  IMAD.MOV.U32 R8, RZ, RZ, R0 ;  /* 0x000000ffff087224 */ /* 0x000fe400078e0000 */
[----:B------:R-:W-:Y:S01]  /*4970*/  IMAD.MOV.U32 R7, RZ, RZ, R40 ;  /* 0x000000ffff077224 */ /* 0x000fe200078e0028 */
[----:B------:R-:W-:Y:S01]  /*4980*/  LOP3.LUT R6, R39, 0x7ff, RZ, 0xc0, !PT ;  /* 0x000007ff27067812 */ /* 0x000fe200078ec0ff */
[----:B------:R-:W-:-:S03]  /*4990*/  IMAD.MOV.U32 R0, RZ, RZ, RZ ;  /* 0x000000ffff007224 */ /* 0x000fc600078e00ff */
[----:B------:R-:W-:-:S13]  /*49a0*/  ISETP.NE.AND P0, PT, R6, 0x7ff, PT ;  /* 0x000007ff0600780c */ /* 0x000fda0003f05270 */
[----:B------:R-:W-:Y:S05]  /*49b0*/  @!P0 BRA `(.L_x_54) ;  /* 0x0000000800448947 */ /* 0x000fea0003800000 */
[----:B------:R-:W-:Y:S01]  /*49c0*/  IADD3 R0, PT, PT, R6, -0x400, RZ ;  /* 0xfffffc0006007810 */ /* 0x000fe20007ffe0ff */
[----:B------:R-:W-:Y:S01]  /*49d0*/  BSSY.RECONVERGENT B3, `(.L_x_55) ;  /* 0x000002e000037945 */ /* 0x000fe20003800200 */
[----:B------:R-:W-:Y:S02]  /*49e0*/  CS2R R48, SRZ ;  /* 0x0000000000307805 */ /* 0x000fe4000001ff00 */
[----:B------:R-:W-:Y:S02]  /*49f0*/  SHF.R.U32.HI R51, RZ, 0x6, R0 ;  /* 0x00000006ff337819 */ /* 0x000fe40000011600 */
[----:B------:R-:W-:Y:S02]  /*4a00*/  ISETP.GE.U32.AND P0, PT, R0, 0x80, PT ;  /* 0x000000800000780c */ /* 0x000fe40003f06070 */
[C---:B------:R-:W-:Y:S02]  /*4a10*/  IADD3 R0, PT, PT, -R51.reuse, 0x13, RZ ;  /* 0x0000001333007810 */ /* 0x040fe40007ffe1ff */
[----:B------:R-:W-:-:S02]  /*4a20*/  IADD3 R6, PT, PT, -R51, 0xf, RZ ;  /* 0x0000000f33067810 */ /* 0x000fc40007ffe1ff */
[----:B------:R-:W-:-:S04]  /*4a30*/  SEL R50, R0, 0x12, P0 ;  /* 0x0000001200327807 */ /* 0x000fc80000000000 */
[----:B------:R-:W-:-:S13]  /*4a40*/  ISETP.GE.AND P0, PT, R6, R50, PT ;  /* 0x000000320600720c */ /* 0x000fda0003f06270 */
[----:B------:R-:W-:Y:S05]  /*4a50*/  @P0 BRA `(.L_x_56) ;  /* 0x0000000000940947 */ /* 0x000fea0003800000 */
[----:B------:R-:W0:Y:S01]  /*4a60*/  LDC.64 R42, c[0x0][0x358] ;  /* 0x0000d600ff2a7b82 */ /* 0x000e220000000a00 */
[C---:B------:R-:W-:Y:S01]  /*4a70*/  SHF.L.U64.HI R7, R8.reuse, 0xb, R7 ;  /* 0x0000000b08077819 */ /* 0x040fe20000010207 */
[----:B------:R-:W-:Y:S01]  /*4a80*/  BSSY.RECONVERGENT B4, `(.L_x_57) ;  /* 0x0000021000047945 */ /* 0x000fe20003800200 */
[----:B------:R-:W-:Y:S01]  /*4a90*/  IMAD.SHL.U32 R41, R8, 0x800, RZ ;  /* 0x0000080008297824 */ /* 0x000fe200078e00ff */
[----:B------:R-:W-:Y:S01]  /*4aa0*/  IADD3 R0, PT, PT, RZ, -R51, -R50 ;  /* 0x80000033ff007210 */ /* 0x000fe20007ffe832 */
[----:B------:R-:W-:Y:S01]  /*4ab0*/  IMAD.MOV.U32 R17, RZ, RZ, R6 ;  /* 0x000000ffff117224 */ /* 0x000fe200078e0006 */
[----:B------:R-:W-:Y:S01]  /*4ac0*/  CS2R R48, SRZ ;  /* 0x0000000000307805 */ /* 0x000fe2000001ff00 */
[----:B------:R-:W-:Y:S01]  /*4ad0*/  IMAD.MOV.U32 R18, RZ, RZ, RZ ;  /* 0x000000ffff127224 */ /* 0x000fe200078e00ff */
[----:B------:R-:W-:-:S07]  /*4ae0*/  LOP3.LUT R53, R7, 0x80000000, RZ, 0xfc, !PT ;  /* 0x8000000007357812 */ /* 0x000fce00078efcff */
.L_x_58:
[----:B------:R-:W1:Y:S01]  /*4af0*/  LDC.64 R6, c[0x4][RZ] ;  /* 0x01000000ff067b82 */ /* 0x000e620000000a00 */
[----:B0-----:R-:W-:Y:S02]  /*4b00*/  R2UR UR6, R42 ;  /* 0x000000002a0672ca */ /* 0x001fe400000e0000 */
[----:B------:R-:W-:Y:S01]  /*4b10*/  R2UR UR7, R43 ;  /* 0x000000002b0772ca */ /* 0x000fe200000e0000 */
[----:B-1----:R-:W-:-:S12]  /*4b20*/  IMAD.WIDE R6, R17, 0x8, R6 ;  /* 0x0000000811067825 */ /* 0x002fd800078e0206 */
[----:B------:R-:W2:Y:S01]  /*4b30*/  LDG.E.64.CONSTANT R6, desc[UR6][R6.64] ;  /* 0x0000000606067981 */ /* 0x000ea2000c1e9b00 */
[----:B------:R-:W-:Y:S01]  /*4b40*/  VIADD R0, R0, 0x1 ;  /* 0x0000000100007836 */ /* 0x000fe20000000000 */
[----:B------:R-:W-:Y:S01]  /*4b50*/  IADD3 R17, PT, PT, R17, 0x1, RZ ;  /* 0x0000000111117810 */ /* 0x000fe20007ffe0ff */
[----:B--2---:R-:W-:-:S04]  /*4b60*/  IMAD.WIDE.U32 R8, P3, R6, R41, R48 ;  /* 0x0000002906087225 */ /* 0x004fc80007860030 */
[----:B------:R-:W-:Y:S02]  /*4b70*/  IMAD R19, R6, R53, RZ ;  /* 0x0000003506137224 */ /* 0x000fe400078e02ff */
[CC--:B------:R-:W-:Y:S02]  /*4b80*/  IMAD R48, R7.reuse, R41.reuse, RZ ;  /* 0x0000002907307224 */ /* 0x0c0fe400078e02ff */
[----:B------:R-:W-:Y:S01]  /*4b90*/  IMAD.HI.U32 R49, R7, R41, RZ ;  /* 0x0000002907317227 */ /* 0x000fe200078e00ff */
[----:B------:R-:W-:-:S03]  /*4ba0*/  IADD3 R9, P0, PT, R19, R9, RZ ;  /* 0x0000000913097210 */ /* 0x000fc60007f1e0ff */
[----:B------:R-:W-:Y:S01]  /*4bb0*/  IMAD R19, R18, 0x8, R1 ;  /* 0x0000000812137824 */ /* 0x000fe200078e0201 */
[----:B------:R-:W-:Y:S01]  /*4bc0*/  IADD3 R9, P1, PT, R48, R9, RZ ;  /* 0x0000000930097210 */ /* 0x000fe20007f3e0ff */
[----:B------:R-:W-:-:S04]  /*4bd0*/  IMAD.HI.U32 R48, R6, R53, RZ ;  /* 0x0000003506307227 */ /* 0x000fc800078e00ff */
[----:B------:R-:W-:Y:S01]  /*4be0*/  IMAD.X R6, RZ, RZ, R48, P3 ;  /* 0x000000ffff067224 */ /* 0x000fe200018e0630 */
[----:B------:R1:W-:Y:S01]  /*4bf0*/  STL.64 [R19], R8 ;  /* 0x0000000813007387 */ /* 0x0003e20000100a00 */
[----:B------:R-:W-:-:S03]  /*4c00*/  IMAD.HI.U32 R52, R7, R53, RZ ;  /* 0x0000003507347227 */ /* 0x000fc600078e00ff */
[----:B------:R-:W-:Y:S01]  /*4c10*/  IADD3.X R6, P0, PT, R49, R6, RZ, P0, !PT ;  /* 0x0000000631067210 */ /* 0x000fe2000071e4ff */
[----:B------:R-:W-:Y:S02]  /*4c20*/  IMAD R7, R7, R53, RZ ;  /* 0x0000003507077224 */ /* 0x000fe400078e02ff */
[----:B------:R-:W-:-:S03]  /*4c30*/  VIADD R18, R18, 0x1 ;  /* 0x0000000112127836 */ /* 0x000fc60000000000 */
[----:B------:R-:W-:Y:S01]  /*4c40*/  IADD3.X R48, P1, PT, R7, R6, RZ, P1, !PT ;  /* 0x0000000607307210 */ /* 0x000fe20000f3e4ff */
[----:B------:R-:W-:Y:S01]  /*4c50*/  IMAD.X R6, RZ, RZ, R52, P0 ;  /* 0x000000ffff067224 */ /* 0x000fe200000e0634 */
[----:B------:R-:W-:-:S03]  /*4c60*/  ISETP.NE.AND P0, PT, R0, -0xf, PT ;  /* 0xfffffff10000780c */ /* 0x000fc60003f05270 */
[----:B------:R-:W-:-:S10]  /*4c70*/  IMAD.X R49, RZ, RZ, R6, P1 ;  /* 0x000000ffff317224 */ /* 0x000fd400008e0606 */
[----:B-1----:R-:W-:Y:S05]  /*4c80*/  @P0 BRA `(.L_x_58) ;  /* 0xfffffffc00980947 */ /* 0x002fea000383ffff */
[----:B------:R-:W-:Y:S05]  /*4c90*/  BSYNC.RECONVERGENT B4 ;  /* 0x0000000000047941 */ /* 0x000fea0003800200 */
.L_x_57:
[----:B------:R-:W-:-:S07]  /*4ca0*/  IMAD.MOV.U32 R6, RZ, RZ, R50 ;  /* 0x000000ffff067224 */ /* 0x000fce00078e0032 */
.L_x_56:
[----:B------:R-:W-:Y:S05]  /*4cb0*/  BSYNC.RECONVERGENT B3 ;  /* 0x0000000000037941 */ /* 0x000fea0003800200 */
.L_x_55:
[----:B------:R-:W-:Y:S01]  /*4cc0*/  LOP3.LUT P0, R53, R39, 0x3f, RZ, 0xc0, !PT ;  /* 0x0000003f27357812 */ /* 0x000fe2000780c0ff */
[----:B------:R-:W-:-:S04]  /*4cd0*/  IMAD.IADD R0, R51, 0x1, R6 ;  /* 0x0000000133007824 */ /* 0x000fc800078e0206 */
[----:B------:R-:W-:-:S05]  /*4ce0*/  IMAD.U32 R51, R0, 0x8, R1 ;  /* 0x0000000800337824 */ /* 0x000fca00078e0001 */
[----:B------:R0:W-:Y:S04]  /*4cf0*/  STL.64 [R51+-0x78], R48 ;  /* 0xffff883033007387 */ /* 0x0001e80000100a00 */
[----:B------:R-:W2:Y:S04]  /*4d00*/  @P0 LDL.64 R18, [R1+0x8] ;  /* 0x0000080001120983 */ /* 0x000ea80000100a00 */
[----:B------:R-:W3:Y:S04]  /*4d10*/  LDL.64 R42, [R1+0x10] ;  /* 0x00001000012a7983 */ /* 0x000ee80000100a00 */
[----:B------:R-:W4:Y:S01]  /*4d20*/  LDL.64 R6, [R1+0x18] ;  /* 0x0000180001067983 */ /* 0x000f220000100a00 */
[----:B------:R-:W-:Y:S01]  /*4d30*/  @P0 LOP3.LUT R0, R53, 0x3f, RZ, 0x3c, !PT ;  /* 0x0000003f35000812 */ /* 0x000fe200078e3cff */
[----:B------:R-:W-:Y:S01]  /*4d40*/  BSSY.RECONVERGENT B3, `(.L_x_59) ;  /* 0x0000034000037945 */ /* 0x000fe20003800200 */
[----:B--2---:R-:W-:-:S02]  /*4d50*/  @P0 SHF.R.U64 R9, R18, 0x1, R19 ;  /* 0x0000000112090819 */ /* 0x004fc40000001213 */
[----:B------:R-:W-:Y:S02]  /*4d60*/  @P0 SHF.R.U32.HI R17, RZ, 0x1, R19 ;  /* 0x00000001ff110819 */ /* 0x000fe40000011613 */
[CC--:B---3--:R-:W-:Y:S02]  /*4d70*/  @P0 SHF.L.U32 R19, R42.reuse, R53.reuse, RZ ;  /* 0x000000352a130219 */ /* 0x0c8fe400000006ff */
[----:B------:R-:W-:Y:S02]  /*4d80*/  @P0 SHF.R.U64 R8, R9, R0, R17 ;  /* 0x0000000009080219 */ /* 0x000fe40000001211 */
[--C-:B------:R-:W-:Y:S02]  /*4d90*/  @P0 SHF.R.U32.HI R41, RZ, 0x1, R43.reuse ;  /* 0x00000001ff290819 */ /* 0x100fe4000001162b */
[C-C-:B------:R-:W-:Y:S02]  /*4da0*/  @P0 SHF.R.U64 R39, R42.reuse, 0x1, R43.reuse ;  /* 0x000000012a270819 */ /* 0x140fe4000000122b */
[----:B------:R-:W-:-:S02]  /*4db0*/  @P0 SHF.L.U64.HI R18, R42, R53, R43 ;  /* 0x000000352a120219 */ /* 0x000fc4000001022b */
[----:B------:R-:W-:Y:S02]  /*4dc0*/  @P0 SHF.R.U32.HI R9, RZ, R0, R17 ;  /* 0x00000000ff090219 */ /* 0x000fe40000011611 */
[----:B------:R-:W-:Y:S02]  /*4dd0*/  @P0 LOP3.LUT R42, R19, R8, RZ, 0xfc, !PT ;  /* 0x00000008132a0212 */ /* 0x000fe400078efcff */
[----:B----4-:R-:W-:Y:S02]  /*4de0*/  @P0 SHF.L.U32 R17, R6, R53, RZ ;  /* 0x0000003506110219 */ /* 0x010fe400000006ff */
[----:B0-----:R-:W-:Y:S02]  /*4df0*/  @P0 SHF.R.U64 R48, R39, R0, R41 ;  /* 0x0000000027300219 */ /* 0x001fe40000001229 */
[----:B------:R-:W-:Y:S01]  /*4e00*/  @P0 LOP3.LUT R43, R18, R9, RZ, 0xfc, !PT ;  /* 0x00000009122b0212 */ /* 0x000fe200078efcff */
[----:B------:R-:W-:Y:S01]  /*4e10*/  IMAD.SHL.U32 R18, R42, 0x4, RZ ;  /* 0x000000042a127824 */ /* 0x000fe200078e00ff */
[----:B------:R-:W-:-:S02]  /*4e20*/  @P0 SHF.L.U64.HI R9, R6, R53, R7 ;  /* 0x0000003506090219 */ /* 0x000fc40000010207 */
[----:B------:R-:W-:Y:S02]  /*4e30*/  @P0 SHF.R.U32.HI R0, RZ, R0, R41 ;  /* 0x00000000ff000219 */ /* 0x000fe40000011629 */
[----:B------:R-:W-:Y:S02]  /*4e40*/  @P0 LOP3.LUT R6, R17, R48, RZ, 0xfc, !PT ;  /* 0x0000003011060212 */ /* 0x000fe400078efcff */
[----:B------:R-:W-:Y:S02]  /*4e50*/  SHF.L.U64.HI R19, R42, 0x2, R43 ;  /* 0x000000022a137819 */ /* 0x000fe4000001022b */
[----:B------:R-:W-:Y:S02]  /*4e60*/  @P0 LOP3.LUT R7, R9, R0, RZ, 0xfc, !PT ;  /* 0x0000000009070212 */ /* 0x000fe400078efcff */
[----:B------:R-:W-:Y:S02]  /*4e70*/  SHF.L.W.U32.HI R43, R43, 0x2, R6 ;  /* 0x000000022b2b7819 */ /* 0x000fe40000010e06 */
[----:B------:R-:W-:-:S02]  /*4e80*/  IADD3 RZ, P0, PT, RZ, -R18, RZ ;  /* 0x80000012ffff7210 */ /* 0x000fc40007f1e0ff */
[----:B------:R-:W-:Y:S02]  /*4e90*/  LOP3.LUT R8, RZ, R19, RZ, 0x33, !PT ;  /* 0x00000013ff087212 */ /* 0x000fe400078e33ff */
[----:B------:R-:W-:Y:S02]  /*4ea0*/  SHF.L.W.U32.HI R0, R6, 0x2, R7 ;  /* 0x0000000206007819 */ /* 0x000fe40000010e07 */
[----:B------:R-:W-:Y:S02]  /*4eb0*/  LOP3.LUT R6, RZ, R43, RZ, 0x33, !PT ;  /* 0x0000002bff067212 */ /* 0x000fe400078e33ff */
[----:B------:R-:W-:Y:S02]  /*4ec0*/  IADD3.X R8, P0, PT, RZ, R8, RZ, P0, !PT ;  /* 0x00000008ff087210 */ /* 0x000fe4000071e4ff */
[----:B------:R-:W-:Y:S02]  /*4ed0*/  LOP3.LUT R9, RZ, R0, RZ, 0x33, !PT ;  /* 0x00000000ff097212 */ /* 0x000fe400078e33ff */
[----:B------:R-:W-:-:S02]  /*4ee0*/  IADD3.X R6, P1, PT, RZ, R6, RZ, P0, !PT ;  /* 0x00000006ff067210 */ /* 0x000fc4000073e4ff */
[----:B------:R-:W-:-:S03]  /*4ef0*/  ISETP.GT.U32.AND P3, PT, R43, -0x1, PT ;  /* 0xffffffff2b00780c */ /* 0x000fc60003f64070 */
[----:B------:R-:W-:Y:S01]  /*4f00*/  IMAD.X R9, RZ, RZ, R9, P1 ;  /* 0x000000ffff097224 */ /* 0x000fe200008e0609 */
[----:B------:R-:W-:-:S04]  /*4f10*/  ISETP.GT.AND.EX P0, PT, R0, -0x1, PT, P3 ;  /* 0xffffffff0000780c */ /* 0x000fc80003f04330 */
[----:B------:R-:W-:Y:S02]  /*4f20*/  SEL R41, R0, R9, P0 ;  /* 0x0000000900297207 */ /* 0x000fe40000000000 */
[----:B------:R-:W-:Y:S02]  /*4f30*/  SEL R39, R43, R6, P0 ;  /* 0x000000062b277207 */ /* 0x000fe40000000000 */
[----:B------:R-:W-:Y:S02]  /*4f40*/  ISETP.NE.U32.AND P1, PT, R41, RZ, PT ;  /* 0x000000ff2900720c */ /* 0x000fe40003f25070 */
[----:B------:R-:W-:Y:S02]  /*4f50*/  SEL R19, R19, R8, P0 ;  /* 0x0000000813137207 */ /* 0x000fe40000000000 */
[----:B------:R-:W-:Y:S01]  /*4f60*/  SEL R6, R39, R41, !P1 ;  /* 0x0000002927067207 */ /* 0x000fe20004800000 */
[----:B------:R-:W-:-:S05]  /*4f70*/  @!P0 IMAD.MOV R18, RZ, RZ, -R18 ;  /* 0x000000ffff128224 */ /* 0x000fca00078e0a12 */
[----:B------:R-:W0:Y:S02]  /*4f80*/  FLO.U32 R6, R6 ;  /* 0x0000000600067300 */ /* 0x000e2400000e0000 */
[C---:B0-----:R-:W-:Y:S02]  /*4f90*/  IADD3 R9, PT, PT, -R6.reuse, 0x1f, RZ ;  /* 0x0000001f06097810 */ /* 0x041fe40007ffe1ff */
[----:B------:R-:W-:-:S03]  /*4fa0*/  IADD3 R17, PT, PT, -R6, 0x3f, RZ ;  /* 0x0000003f06117810 */ /* 0x000fc60007ffe1ff */
[----:B------:R-:W-:-:S05]  /*4fb0*/  @P1 IMAD.MOV R17, RZ, RZ, R9 ;  /* 0x000000ffff111224 */ /* 0x000fca00078e0209 */
[----:B------:R-:W-:-:S13]  /*4fc0*/  ISETP.NE.AND P1, PT, R17, RZ, PT ;  /* 0x000000ff1100720c */ /* 0x000fda0003f25270 */
[----:B------:R-:W-:Y:S05]  /*4fd0*/  @!P1 BRA `(.L_x_60) ;  /* 0x0000000000289947 */ /* 0x000fea0003800000 */
[C---:B------:R-:W-:Y:S02]  /*4fe0*/  LOP3.LUT R6, R17.reuse, 0x3f, RZ, 0xc0, !PT ;  /* 0x0000003f11067812 */ /* 0x040fe400078ec0ff */
[--C-:B------:R-:W-:Y:S02]  /*4ff0*/  SHF.R.U64 R9, R18, 0x1, R19.reuse ;  /* 0x0000000112097819 */ /* 0x100fe40000001213 */
[----:B------:R-:W-:Y:S02]  /*5000*/  SHF.R.U32.HI R19, RZ, 0x1, R19 ;  /* 0x00000001ff137819 */ /* 0x000fe40000011613 */
[----:B------:R-:W-:Y:S02]  /*5010*/  LOP3.LUT R8, R17, 0x3f, RZ, 0xc, !PT ;  /* 0x0000003f11087812 */ /* 0x000fe400078e0cff */
[CC--:B------:R-:W-:Y:S02]  /*5020*/  SHF.L.U64.HI R41, R39.reuse, R6.reuse, R41 ;  /* 0x0000000627297219 */ /* 0x0c0fe40000010229 */
[----:B------:R-:W-:-:S02]  /*5030*/  SHF.L.U32 R39, R39, R6, RZ ;  /* 0x0000000627277219 */ /* 0x000fc400000006ff */
[-CC-:B------:R-:W-:Y:S02]  /*5040*/  SHF.R.U64 R6, R9, R8.reuse, R19.reuse ;  /* 0x0000000809067219 */ /* 0x180fe40000001213 */
[----:B------:R-:W-:Y:S02]  /*5050*/  SHF.R.U32.HI R8, RZ, R8, R19 ;  /* 0x00000008ff087219 */ /* 0x000fe40000011613 */
[----:B------:R-:W-:Y:S02]  /*5060*/  LOP3.LUT R39, R39, R6, RZ, 0xfc, !PT ;  /* 0x0000000627277212 */ /* 0x000fe400078efcff */
[----:B------:R-:W-:-:S07]  /*5070*/  LOP3.LUT R41, R41, R8, RZ, 0xfc, !PT ;  /* 0x0000000829297212 */ /* 0x000fce00078efcff */
.L_x_60:
[----:B------:R-:W-:Y:S05]  /*5080*/  BSYNC.RECONVERGENT B3 ;  /* 0x0000000000037941 */ /* 0x000fea0003800200 */
.L_x_59:
[----:B------:R-:W-:-:S04]  /*5090*/  IMAD.WIDE.U32 R18, R39, 0x2168c235, RZ ;  /* 0x2168c23527127825 */ /* 0x000fc800078e00ff */
[----:B------:R-:W-:Y:S01]  /*50a0*/  IMAD.MOV.U32 R8, RZ, RZ, R19 ;  /* 0x000000ffff087224 */ /* 0x000fe200078e0013 */
[----:B------:R-:W-:Y:S01]  /*50b0*/  IADD3 RZ, P1, PT, R18, R18, RZ ;  /* 0x0000001212ff7210 */ /* 0x000fe20007f3e0ff */
[----:B------:R-:W-:Y:S02]  /*50c0*/  IMAD.MOV.U32 R9, RZ, RZ, RZ ;  /* 0x000000ffff097224 */ /* 0x000fe400078e00ff */
[----:B------:R-:W-:-:S04]  /*50d0*/  IMAD.HI.U32 R6, R41, -0x36f0255e, RZ ;  /* 0xc90fdaa229067827 */ /* 0x000fc800078e00ff */
[----:B------:R-:W-:-:S04]  /*50e0*/  IMAD.WIDE.U32 R8, R39, -0x36f0255e, R8 ;  /* 0xc90fdaa227087825 */ /* 0x000fc800078e0008 */
[----:B------:R-:W-:-:S04]  /*50f0*/  IMAD.WIDE.U32 R8, P3, R41, 0x2168c235, R8 ;  /* 0x2168c23529087825 */ /* 0x000fc80007860008 */
[----:B------:R-:W-:Y:S01]  /*5100*/  IMAD R41, R41, -0x36f0255e, RZ ;  /* 0xc90fdaa229297824 */ /* 0x000fe200078e02ff */
[----:B------:R-:W-:Y:S02]  /*5110*/  IADD3.X R6, PT, PT, R6, RZ, RZ, P3, !PT ;  /* 0x000000ff06067210 */ /* 0x000fe40001ffe4ff */
[----:B------:R-:W-:Y:S02]  /*5120*/  IADD3.X RZ, P1, PT, R8, R8, RZ, P1, !PT ;  /* 0x0000000808ff7210 */ /* 0x000fe40000f3e4ff */
[----:B------:R-:W-:-:S04]  /*5130*/  IADD3 R9, P3, PT, R41, R9, RZ ;  /* 0x0000000929097210 */ /* 0x000fc80007f7e0ff */
[C---:B------:R-:W-:Y:S01]  /*5140*/  ISETP.GT.U32.AND P4, PT, R9.reuse, RZ, PT ;  /* 0x000000ff0900720c */ /* 0x040fe20003f84070 */
[----:B------:R-:W-:Y:S01]  /*5150*/  IMAD.X R6, RZ, RZ, R6, P3 ;  /* 0x000000ffff067224 */ /* 0x000fe200018e0606 */
[----:B------:R-:W-:-:S04]  /*5160*/  IADD3.X R8, P3, PT, R9, R9, RZ, P1, !PT ;  /* 0x0000000909087210 */ /* 0x000fc80000f7e4ff */
[C---:B------:R-:W-:Y:S01]  /*5170*/  ISETP.GT.AND.EX P1, PT, R6.reuse, RZ, PT, P4 ;  /* 0x000000ff0600720c */ /* 0x040fe20003f24340 */
[----:B------:R-:W-:-:S03]  /*5180*/  IMAD.X R19, R6, 0x1, R6, P3 ;  /* 0x0000000106137824 */ /* 0x000fc600018e0606 */
[----:B------:R-:W-:Y:S02]  /*5190*/  SEL R8, R8, R9, P1 ;  /* 0x0000000908087207 */ /* 0x000fe40000800000 */
[----:B------:R-:W-:Y:S02]  /*51a0*/  SEL R9, R19, R6, P1 ;  /* 0x0000000613097207 */ /* 0x000fe40000800000 */
[----:B------:R-:W-:Y:S02]  /*51b0*/  IADD3 R8, P3, PT, R8, 0x1, RZ ;  /* 0x0000000108087810 */ /* 0x000fe40007f7e0ff */
[----:B------:R-:W-:Y:S02]  /*51c0*/  SEL R18, RZ, 0xffffffff, !P1 ;  /* 0xffffffffff127807 */ /* 0x000fe40004800000 */
[----:B------:R-:W-:Y:S01]  /*51d0*/  LOP3.LUT P1, R6, R40, 0x80000000, RZ, 0xc0, !PT ;  /* 0x8000000028067812 */ /* 0x000fe2000782c0ff */
[----:B------:R-:W-:Y:S01]  /*51e0*/  IMAD.X R9, RZ, RZ, R9, P3 ;  /* 0x000000ffff097224 */ /* 0x000fe200018e0609 */
[----:B------:R-:W-:Y:S01]  /*51f0*/  SHF.R.U32.HI R19, RZ, 0x1e, R7 ;  /* 0x0000001eff137819 */ /* 0x000fe20000011607 */
[----:B------:R-:W-:Y:S01]  /*5200*/  IMAD.IADD R17, R18, 0x1, -R17 ;  /* 0x0000000112117824 */ /* 0x000fe200078e0a11 */
[----:B------:R-:W-:-:S02]  /*5210*/  @!P0 LOP3.LUT R6, R6, 0x80000000, RZ, 0x3c, !PT ;  /* 0x8000000006068812 */ /* 0x000fc400078e3cff */
[----:B------:R-:W-:Y:S01]  /*5220*/  SHF.R.U64 R8, R8, 0xa, R9 ;  /* 0x0000000a08087819 */ /* 0x000fe20000001209 */
[----:B------:R-:W-:Y:S01]  /*5230*/  IMAD.SHL.U32 R7, R17, 0x100000, RZ ;  /* 0x0010000011077824 */ /* 0x000fe200078e00ff */
[----:B------:R-:W-:Y:S02]  /*5240*/  LEA.HI R0, R0, R19, RZ, 0x1 ;  /* 0x0000001300007211 */ /* 0x000fe400078f08ff */
[----:B------:R-:W-:-:S03]  /*5250*/  IADD3 R8, P3, PT, R8, 0x1, RZ ;  /* 0x0000000108087810 */ /* 0x000fc60007f7e0ff */
[----:B------:R-:W-:Y:S01]  /*5260*/  @P1 IMAD.MOV R0, RZ, RZ, -R0 ;  /* 0x000000ffff001224 */ /* 0x000fe200078e0a00 */
[----:B------:R-:W-:-:S04]  /*5270*/  LEA.HI.X R9, R9, RZ, RZ, 0x16, P3 ;  /* 0x000000ff09097211 */ /* 0x000fc800018fb4ff */
[--C-:B------:R-:W-:Y:S02]  /*5280*/  SHF.R.U64 R8, R8, 0x1, R9.reuse ;  /* 0x0000000108087819 */ /* 0x100fe40000001209 */
[----:B------:R-:W-:Y:S02]  /*5290*/  SHF.R.U32.HI R18, RZ, 0x1, R9 ;  /* 0x00000001ff127819 */ /* 0x000fe40000011609 */
[----:B------:R-:W-:-:S04]  /*52a0*/  IADD3 R8, P3, P4, RZ, RZ, R8 ;  /* 0x000000ffff087210 */ /* 0x000fc80007c7e008 */
[----:B------:R-:W-:-:S04]  /*52b0*/  IADD3.X R7, PT, PT, R7, 0x3fe00000, R18, P3, P4 ;  /* 0x3fe0000007077810 */ /* 0x000fc80001fe8412 */
[----:B------:R-:W-:-:S07]  /*52c0*/  LOP3.LUT R7, R7, R6, RZ, 0xfc, !PT ;  /* 0x0000000607077212 */ /* 0x000fce00078efcff */
.L_x_54:
[----:B------:R-:W-:Y:S02]  /*52d0*/  IMAD.MOV.U32 R39, RZ, RZ, 0x0 ;  /* 0x00000000ff277424 */ /* 0x000fe400078e00ff */
[----:B------:R-:W-:Y:S02]  /*52e0*/  IMAD.MOV.U32 R6, RZ, RZ, R8 ;  /* 0x000000ffff067224 */ /* 0x000fe400078e0008 */
[----:B------:R-:W-:Y:S05]  /*52f0*/  RET.REL.NODEC R38 `(_Z17f0_LFA_cudaKernelPdS_S_S_S_S_S_S_S_S_S_S_S_S_S_S_S_S_S_S_S_S_S_S_S_S_S_S_S_S_S_S_S_S_S_S_iiiidi) ;  /* 0xffffffac26407950 */ /* 0x000fea0003c3ffff */
.L_x_61:
[----:B------:R-:W-:-:S00]  /*5300*/  BRA `(.L_x_61) ;  /* 0xfffffffc00fc7947 */ /* 0x000fc0000383ffff */
[----:B------:R-:W-:-:S00]  /*5310*/  NOP ;  /* 0x0000000000007918 */ /* 0x000fc00000000000 */
        /* <DEDUP_REMOVED lines=14> */
.L_x_65:


//--------------------- .nv.global.init           --------------------------
	.section	.nv.global.init,"aw",@progbits
	.align	16
.nv.global.init:
	.type		__cudart_sin_cos_coeffs,@object
	.size		__cudart_sin_cos_coeffs,(__cudart_i2opi_d - __cudart_sin_cos_coeffs)
__cudart_sin_cos_coeffs:
        /*0000*/ 	.byte	0x46, 0xd2, 0xb0, 0x2c, 0xf1, 0xe5, 0x5a, 0xbe, 0x92, 0xe3, 0xac, 0x69, 0xe3, 0x1d, 0xc7, 0x3e
        /*0010*/ 	.byte	0xa1, 0x62, 0xdb, 0x19, 0xa0, 0x01, 0x2a, 0xbf, 0x18, 0x08, 0x11, 0x11, 0x11, 0x11, 0x81, 0x3f
        /*0020*/ 	.byte	0x54, 0x55, 0x55, 0x55, 0x55, 0x55, 0xc5, 0xbf, 0x00, 0x00, 0x00, 0x00, 0x00, 0x00, 0x00, 0x00
        /*0030*/ 	.byte	0x00, 0x00, 0x00, 0x00, 0x00, 0x00, 0x00, 0x00, 0x64, 0x81, 0xfd, 0x20, 0x83, 0xff, 0xa8, 0xbd
        /*0040*/ 	.byte	0x28, 0x85, 0xef, 0xc1, 0xa7, 0xee, 0x21, 0x3e, 0xd9, 0xe6, 0x06, 0x8e, 0x4f, 0x7e, 0x92, 0xbe
        /*0050*/ 	.byte	0xe9, 0xbc, 0xdd, 0x19, 0xa0, 0x01, 0xfa, 0x3e, 0x47, 0x5d, 0xc1, 0x16, 0x6c, 0xc1, 0x56, 0xbf
        /*0060*/ 	.byte	0x51, 0x55, 0x55, 0x55, 0x55, 0x55, 0xa5, 0x3f, 0x00, 0x00, 0x00, 0x00, 0x00, 0x00, 0xe0, 0xbf
        /*0070*/ 	.byte	0x00, 0x00, 0x00, 0x00, 0x00, 0x00, 0xf0, 0x3f, 0x00, 0x00, 0x00, 0x00, 0x00, 0x00, 0x00, 0x00
	.type		__cudart_i2opi_d,@object
	.size		__cudart_i2opi_d,(.L_0 - __cudart_i2opi_d)
__cudart_i2opi_d:
        /* <DEDUP_REMOVED lines=9> */
.L_0:


//--------------------- .nv.shared.reserved.0     --------------------------
	.section	.nv.shared.reserved.0,"aw",@nobits
	.weak		__nv_reservedSMEM_offset_0_alias
	.size		__nv_reservedSMEM_offset_0_alias, 0, 64
	.other		__nv_reservedSMEM_offset_0_alias,@"STO_CUDA_RESERVED_SHARED STV_DEFAULT"
__nv_reservedSMEM_offset_0_alias:
	.zero		0
	.zero		64


//--------------------- .nv.constant0._Z17f0_LFA_cudaKernelPdS_S_S_S_S_S_S_S_S_S_S_S_S_S_S_S_S_S_S_S_S_S_S_S_S_S_S_S_S_S_S_S_S_S_S_iiiidi --------------------------
	.section	.nv.constant0._Z17f0_LFA_cudaKernelPdS_S_S_S_S_S_S_S_S_S_S_S_S_S_S_S_S_S_S_S_S_S_S_S_S_S_S_S_S_S_S_S_S_S_S_iiiidi,"a",@progbits
	.sectionflags	@""
	.align	4
.nv.constant0._Z17f0_LFA_cudaKernelPdS_S_S_S_S_S_S_S_S_S_S_S_S_S_S_S_S_S_S_S_S_S_S_S_S_S_S_S_S_S_S_S_S_S_S_iiiidi:
	.zero		1212


//--------------------- SYMBOLS --------------------------

	.type		.nv.reservedSmem.offset0,@object
	.size		.nv.reservedSmem.offset0,0x4
